	.target	sm_100a

	.elftype	@"ET_EXEC"


//--------------------- .note.nv.tkinfo           --------------------------
	.section	.note.nv.tkinfo,"",@"SHT_NOTE"
	.sectionflags	@"SHF_NOTE_NV_TKINFO"
	.tkinfo
        /*0018*/ 	.word	0x00000002
        /*0030*/ 	.string	""
        /*0030*/ 	.string	"ptxas"
        /*0030*/ 	.string	"Cuda compilation tools, release 13.0, V13.0.88"
        /*0030*/ 	.string	"Build cuda_13.0.r13.0/compiler.36424714_0"
        /*0030*/ 	.string	"-arch sm_100a -m 64 "



//--------------------- .note.nv.cuinfo           --------------------------
	.section	.note.nv.cuinfo,"",@"SHT_NOTE"
	.sectionflags	@"SHF_NOTE_NV_CUINFO"
        /*0018*/ 	.short	0x0002
        /*001a*/ 	.short	0x0064
        /*001c*/ 	.short	0x0082
	.zero		2


//--------------------- .nv.info                  --------------------------
	.section	.nv.info,"",@"SHT_CUDA_INFO"
	.align	4


	//----- nvinfo : EIATTR_REGCOUNT
	.align		4
        /*0000*/ 	.byte	0x04, 0x2f
        /*0002*/ 	.short	(.L_19 - .L_18)
	.align		4
.L_18:
        /*0004*/ 	.word	index@(_ZN7cutlass13device_kernelINS_4gemm6kernel13GemmUniversalIN4cute5tupleIJiiiiEEENS1_10collective13CollectiveMmaINS1_35MainloopSm100TmaUmmaWarpSpecializedILi4ELi2ELi4ENS5_IJNS4_1CILi2EEENSA_ILi1EEESC_EEEEENS5_IJNSA_ILi64EEESF_SF_EEENS_12float_e5m2_tENS5_IJlSC_lEEESH_SI_NS4_8TiledMMAINS4_8MMA_AtomIJNS4_10MMA_TraitsINS4_19SM100_MMA_F8F6F4_SSEJSH_SH_fSF_SF_NS4_17integral_constantINS4_4UMMA5MajorELSP_0EEESQ_NSN_INSO_7ScaleInELSR_0EEESS_EEEEEENS4_6LayoutINS5_IJSC_SC_SC_EEENS5_IJNSA_ILi0EEESX_SX_EEEEENS5_IJNS4_10UnderscoreES10_S10_EEEEENS4_13SM90_TMA_LOADENS4_14ComposedLayoutINS4_7SwizzleILi2ELi4ELi3EEENS4_18smem_ptr_flag_bitsILi8EEENSV_INS5_IJNSA_ILi8EEESF_EEENS5_IJSF_SC_EEEEEEEvNS4_8identityENS4_23SM90_TMA_LOAD_MULTICASTES1D_vS1E_EENS_8epilogue10collective18CollectiveEpilogueINS1H_23Sm100TmaWarpSpecializedILi1ELi1ELi32ELb0ELb0EEEJSG_NS5_IJNSV_ISF_SC_EES1M_EEESH_SI_SH_SI_NS1H_6fusion15FusionCallbacksIS1L_NS1O_17LinearCombinationISH_fSH_fLNS_15FloatRoundStyleE2EEESG_S1N_JEEENS4_5SM1004TMEM4LOAD26SM100_TMEM_LOAD_16dp32b32xES13_S1D_NS4_39AutoVectorizingCopyWithAssumedAlignmentILi128EEENS4_14SM90_TMA_STOREES1D_S1Z_S1Z_EEEvvEEEEvNT_6ParamsE)
        /*0008*/ 	.word	0x00000059


	//----- nvinfo : EIATTR_FRAME_SIZE
	.align		4
.L_19:
        /*000c*/ 	.byte	0x04, 0x11
        /*000e*/ 	.short	(.L_21 - .L_20)
	.align		4
.L_20:
        /*0010*/ 	.word	index@($__internal_2_$__cuda_sm10x_tcgen05_guardrail_trap_unallocated_columns_being_dealloced)
        /*0014*/ 	.word	0x00000000


	//----- nvinfo : EIATTR_FRAME_SIZE
	.align		4
.L_21:
        /*0018*/ 	.byte	0x04, 0x11
        /*001a*/ 	.short	(.L_23 - .L_22)
	.align		4
.L_22:
        /*001c*/ 	.word	index@($__internal_1_$__cuda_sm10x_tcgen05_guardrail_trap_phase_invalid_during_alloc)
        /*0020*/ 	.word	0x00000000


	//----- nvinfo : EIATTR_FRAME_SIZE
	.align		4
.L_23:
        /*0024*/ 	.byte	0x04, 0x11
        /*0026*/ 	.short	(.L_25 - .L_24)
	.align		4
.L_24:
        /*0028*/ 	.word	index@($__internal_0_$__cuda_sm10x_tcgen05_guardrail_trap_col_being_dealloced_not_returned_by_alloc)
        /*002c*/ 	.word	0x00000000


	//----- nvinfo : EIATTR_FRAME_SIZE
	.align		4
.L_25:
        /*0030*/ 	.byte	0x04, 0x11
        /*0032*/ 	.short	(.L_27 - .L_26)
	.align		4
.L_26:
        /*0034*/ 	.word	index@(_ZN7cutlass13device_kernelINS_4gemm6kernel13GemmUniversalIN4cute5tupleIJiiiiEEENS1_10collective13CollectiveMmaINS1_35MainloopSm100TmaUmmaWarpSpecializedILi4ELi2ELi4ENS5_IJNS4_1CILi2EEENSA_ILi1EEESC_EEEEENS5_IJNSA_ILi64EEESF_SF_EEENS_12float_e5m2_tENS5_IJlSC_lEEESH_SI_NS4_8TiledMMAINS4_8MMA_AtomIJNS4_10MMA_TraitsINS4_19SM100_MMA_F8F6F4_SSEJSH_SH_fSF_SF_NS4_17integral_constantINS4_4UMMA5MajorELSP_0EEESQ_NSN_INSO_7ScaleInELSR_0EEESS_EEEEEENS4_6LayoutINS5_IJSC_SC_SC_EEENS5_IJNSA_ILi0EEESX_SX_EEEEENS5_IJNS4_10UnderscoreES10_S10_EEEEENS4_13SM90_TMA_LOADENS4_14ComposedLayoutINS4_7SwizzleILi2ELi4ELi3EEENS4_18smem_ptr_flag_bitsILi8EEENSV_INS5_IJNSA_ILi8EEESF_EEENS5_IJSF_SC_EEEEEEEvNS4_8identityENS4_23SM90_TMA_LOAD_MULTICASTES1D_vS1E_EENS_8epilogue10collective18CollectiveEpilogueINS1H_23Sm100TmaWarpSpecializedILi1ELi1ELi32ELb0ELb0EEEJSG_NS5_IJNSV_ISF_SC_EES1M_EEESH_SI_SH_SI_NS1H_6fusion15FusionCallbacksIS1L_NS1O_17LinearCombinationISH_fSH_fLNS_15FloatRoundStyleE2EEESG_S1N_JEEENS4_5SM1004TMEM4LOAD26SM100_TMEM_LOAD_16dp32b32xES13_S1D_NS4_39AutoVectorizingCopyWithAssumedAlignmentILi128EEENS4_14SM90_TMA_STOREES1D_S1Z_S1Z_EEEvvEEEEvNT_6ParamsE)
        /*0038*/ 	.word	0x00000000


	//----- nvinfo : EIATTR_MIN_STACK_SIZE
	.align		4
.L_27:
        /*003c*/ 	.byte	0x04, 0x12
        /*003e*/ 	.short	(.L_29 - .L_28)
	.align		4
.L_28:
        /*0040*/ 	.word	index@(_ZN7cutlass13device_kernelINS_4gemm6kernel13GemmUniversalIN4cute5tupleIJiiiiEEENS1_10collective13CollectiveMmaINS1_35MainloopSm100TmaUmmaWarpSpecializedILi4ELi2ELi4ENS5_IJNS4_1CILi2EEENSA_ILi1EEESC_EEEEENS5_IJNSA_ILi64EEESF_SF_EEENS_12float_e5m2_tENS5_IJlSC_lEEESH_SI_NS4_8TiledMMAINS4_8MMA_AtomIJNS4_10MMA_TraitsINS4_19SM100_MMA_F8F6F4_SSEJSH_SH_fSF_SF_NS4_17integral_constantINS4_4UMMA5MajorELSP_0EEESQ_NSN_INSO_7ScaleInELSR_0EEESS_EEEEEENS4_6LayoutINS5_IJSC_SC_SC_EEENS5_IJNSA_ILi0EEESX_SX_EEEEENS5_IJNS4_10UnderscoreES10_S10_EEEEENS4_13SM90_TMA_LOADENS4_14ComposedLayoutINS4_7SwizzleILi2ELi4ELi3EEENS4_18smem_ptr_flag_bitsILi8EEENSV_INS5_IJNSA_ILi8EEESF_EEENS5_IJSF_SC_EEEEEEEvNS4_8identityENS4_23SM90_TMA_LOAD_MULTICASTES1D_vS1E_EENS_8epilogue10collective18CollectiveEpilogueINS1H_23Sm100TmaWarpSpecializedILi1ELi1ELi32ELb0ELb0EEEJSG_NS5_IJNSV_ISF_SC_EES1M_EEESH_SI_SH_SI_NS1H_6fusion15FusionCallbacksIS1L_NS1O_17LinearCombinationISH_fSH_fLNS_15FloatRoundStyleE2EEESG_S1N_JEEENS4_5SM1004TMEM4LOAD26SM100_TMEM_LOAD_16dp32b32xES13_S1D_NS4_39AutoVectorizingCopyWithAssumedAlignmentILi128EEENS4_14SM90_TMA_STOREES1D_S1Z_S1Z_EEEvvEEEEvNT_6ParamsE)
        /*0044*/ 	.word	0x00000000
.L_29:


//--------------------- .nv.compat                --------------------------
	.section	.nv.compat,"",@"SHT_CUDA_COMPAT_INFO"
	.align	4
        /*0000*/ 	.byte	0x02, 0x09, 0x01, 0x00, 0x02, 0x02, 0x02, 0x00, 0x02, 0x05, 0x05, 0x00, 0x03, 0x07, 0x01, 0x01
        /*0010*/ 	.byte	0x02, 0x03, 0x01, 0x00, 0x02, 0x06, 0x01, 0x00, 0x04, 0x0b, 0x08, 0x00, 0x09, 0x00, 0x00, 0x00
        /*0020*/ 	.byte	0x00, 0x00, 0x00, 0x00


//--------------------- .nv.info._ZN7cutlass13device_kernelINS_4gemm6kernel13GemmUniversalIN4cute5tupleIJiiiiEEENS1_10collective13CollectiveMmaINS1_35MainloopSm100TmaUmmaWarpSpecializedILi4ELi2ELi4ENS5_IJNS4_1CILi2EEENSA_ILi1EEESC_EEEEENS5_IJNSA_ILi64EEESF_SF_EEENS_12float_e5m2_tENS5_IJlSC_lEEESH_SI_NS4_8TiledMMAINS4_8MMA_AtomIJNS4_10MMA_TraitsINS4_19SM100_MMA_F8F6F4_SSEJSH_SH_fSF_SF_NS4_17integral_constantINS4_4UMMA5MajorELSP_0EEESQ_NSN_INSO_7ScaleInELSR_0EEESS_EEEEEENS4_6LayoutINS5_IJSC_SC_SC_EEENS5_IJNSA_ILi0EEESX_SX_EEEEENS5_IJNS4_10UnderscoreES10_S10_EEEEENS4_13SM90_TMA_LOADENS4_14ComposedLayoutINS4_7SwizzleILi2ELi4ELi3EEENS4_18smem_ptr_flag_bitsILi8EEENSV_INS5_IJNSA_ILi8EEESF_EEENS5_IJSF_SC_EEEEEEEvNS4_8identityENS4_23SM90_TMA_LOAD_MULTICASTES1D_vS1E_EENS_8epilogue10collective18CollectiveEpilogueINS1H_23Sm100TmaWarpSpecializedILi1ELi1ELi32ELb0ELb0EEEJSG_NS5_IJNSV_ISF_SC_EES1M_EEESH_SI_SH_SI_NS1H_6fusion15FusionCallbacksIS1L_NS1O_17LinearCombinationISH_fSH_fLNS_15FloatRoundStyleE2EEESG_S1N_JEEENS4_5SM1004TMEM4LOAD26SM100_TMEM_LOAD_16dp32b32xES13_S1D_NS4_39AutoVectorizingCopyWithAssumedAlignmentILi128EEENS4_14SM90_TMA_STOREES1D_S1Z_S1Z_EEEvvEEEEvNT_6ParamsE --------------------------
	.section	.nv.info._ZN7cutlass13device_kernelINS_4gemm6kernel13GemmUniversalIN4cute5tupleIJiiiiEEENS1_10collective13CollectiveMmaINS1_35MainloopSm100TmaUmmaWarpSpecializedILi4ELi2ELi4ENS5_IJNS4_1CILi2EEENSA_ILi1EEESC_EEEEENS5_IJNSA_ILi64EEESF_SF_EEENS_12float_e5m2_tENS5_IJlSC_lEEESH_SI_NS4_8TiledMMAINS4_8MMA_AtomIJNS4_10MMA_TraitsINS4_19SM100_MMA_F8F6F4_SSEJSH_SH_fSF_SF_NS4_17integral_constantINS4_4UMMA5MajorELSP_0EEESQ_NSN_INSO_7ScaleInELSR_0EEESS_EEEEEENS4_6LayoutINS5_IJSC_SC_SC_EEENS5_IJNSA_ILi0EEESX_SX_EEEEENS5_IJNS4_10UnderscoreES10_S10_EEEEENS4_13SM90_TMA_LOADENS4_14ComposedLayoutINS4_7SwizzleILi2ELi4ELi3EEENS4_18smem_ptr_flag_bitsILi8EEENSV_INS5_IJNSA_ILi8EEESF_EEENS5_IJSF_SC_EEEEEEEvNS4_8identityENS4_23SM90_TMA_LOAD_MULTICASTES1D_vS1E_EENS_8epilogue10collective18CollectiveEpilogueINS1H_23Sm100TmaWarpSpecializedILi1ELi1ELi32ELb0ELb0EEEJSG_NS5_IJNSV_ISF_SC_EES1M_EEESH_SI_SH_SI_NS1H_6fusion15FusionCallbacksIS1L_NS1O_17LinearCombinationISH_fSH_fLNS_15FloatRoundStyleE2EEESG_S1N_JEEENS4_5SM1004TMEM4LOAD26SM100_TMEM_LOAD_16dp32b32xES13_S1D_NS4_39AutoVectorizingCopyWithAssumedAlignmentILi128EEENS4_14SM90_TMA_STOREES1D_S1Z_S1Z_EEEvvEEEEvNT_6ParamsE,"",@"SHT_CUDA_INFO"
	.sectionflags	@""
	.align	4


	//----- nvinfo : EIATTR_CUDA_API_VERSION
	.align		4
        /*0000*/ 	.byte	0x04, 0x37
        /*0002*/ 	.short	(.L_31 - .L_30)
.L_30:
        /*0004*/ 	.word	0x00000082


	//----- nvinfo : EIATTR_KPARAM_INFO
	.align		4
.L_31:
        /*0008*/ 	.byte	0x04, 0x17
        /*000a*/ 	.short	(.L_33 - .L_32)
.L_32:
        /*000c*/ 	.word	0x00000000
        /*0010*/ 	.short	0x0000
        /*0012*/ 	.short	0x0000
        /*0014*/ 	.byte	0x00, 0xf0, 0x01, 0x20


	//----- nvinfo : EIATTR_AT_ENTRY_FRAGMENTS
	.align		4
.L_33:
        /*0018*/ 	.byte	0x04, 0x4f
        /*001a*/ 	.short	(.L_35 - .L_34)


	//   ....[0]....
.L_34:
        /*001c*/ 	.word	0x00000006


	//----- nvinfo : EIATTR_RESERVED_SMEM_USED
	.align		4
.L_35:
        /*0020*/ 	.byte	0x01, 0x41
	.zero		2


	//----- nvinfo : EIATTR_SPARSE_MMA_MASK
	.align		4
        /*0024*/ 	.byte	0x03, 0x50
        /*0026*/ 	.short	0x0000


	//----- nvinfo : EIATTR_TCGEN05_1CTA_USED
	.align		4
        /*0028*/ 	.byte	0x01, 0x51
	.zero		2


	//----- nvinfo : EIATTR_MAXREG_COUNT
	.align		4
        /*002c*/ 	.byte	0x03, 0x1b
        /*002e*/ 	.short	0x00ff


	//----- nvinfo : EIATTR_NUM_BARRIERS
	.align		4
        /*0030*/ 	.byte	0x02, 0x4c
        /*0032*/ 	.byte	0x07
	.zero		1


	//----- nvinfo : EIATTR_EXTERNS
	.align		4
        /*0034*/ 	.byte	0x04, 0x0f
        /*0036*/ 	.short	(.L_37 - .L_36)


	//   ....[0]....
	.align		4
.L_36:
        /*0038*/ 	.word	index@(__assertfail)


	//----- nvinfo : EIATTR_MERCURY_ISA_VERSION
	.align		4
.L_37:
        /*003c*/ 	.byte	0x03, 0x5f
        /*003e*/ 	.short	0x0101


	//----- nvinfo : EIATTR_INT_WARP_WIDE_INSTR_OFFSETS
	.align		4
        /*0040*/ 	.byte	0x04, 0x31
        /*0042*/ 	.short	(.L_39 - .L_38)


	//   ....[0]....
.L_38:
        /*0044*/ 	.word	0x00003b10


	//   ....[1]....
        /*0048*/ 	.word	0x00003b40


	//   ....[2]....
        /*004c*/ 	.word	0x00003b60


	//   ....[3]....
        /*0050*/ 	.word	0x00004740


	//   ....[4]....
        /*0054*/ 	.word	0x000047f0


	//----- nvinfo : EIATTR_COOP_GROUP_MASK_REGIDS
	.align		4
.L_39:
        /*0058*/ 	.byte	0x04, 0x29
        /*005a*/ 	.short	(.L_41 - .L_40)


	//   ....[0]....
.L_40:
        /*005c*/ 	.word	0xffffffff


	//   ....[1]....
        /*0060*/ 	.word	0xffffffff


	//   ....[2]....
        /*0064*/ 	.word	0xffffffff


	//   ....[3]....
        /*0068*/ 	.word	0xffffffff


	//   ....[4]....
        /*006c*/ 	.word	0xffffffff


	//   ....[5]....
        /*0070*/ 	.word	0xffffffff


	//   ....[6]....
        /*0074*/ 	.word	0xffffffff


	//   ....[7]....
        /*0078*/ 	.word	0xffffffff


	//   ....[8]....
        /*007c*/ 	.word	0xffffffff


	//   ....[9]....
        /*0080*/ 	.word	0xffffffff


	//   ....[10]....
        /*0084*/ 	.word	0xffffffff


	//   ....[11]....
        /*0088*/ 	.word	0xffffffff


	//   ....[12]....
        /*008c*/ 	.word	0xffffffff


	//   ....[13]....
        /*0090*/ 	.word	0xffffffff


	//----- nvinfo : EIATTR_COOP_GROUP_INSTR_OFFSETS
	.align		4
.L_41:
        /*0094*/ 	.byte	0x04, 0x28
        /*0096*/ 	.short	(.L_43 - .L_42)


	//   ....[0]....
.L_42:
        /*0098*/ 	.word	0x00000080


	//   ....[1]....
        /*009c*/ 	.word	0x000004e0


	//   ....[2]....
        /*00a0*/ 	.word	0x00000680


	//   ....[3]....
        /*00a4*/ 	.word	0x000007c0


	//   ....[4]....
        /*00a8*/ 	.word	0x000008c0


	//   ....[5]....
        /*00ac*/ 	.word	0x00000a30


	//   ....[6]....
        /*00b0*/ 	.word	0x00000bd0


	//   ....[7]....
        /*00b4*/ 	.word	0x00000d80


	//   ....[8]....
        /*00b8*/ 	.word	0x00001f40


	//   ....[9]....
        /*00bc*/ 	.word	0x00002de0


	//   ....[10]....
        /*00c0*/ 	.word	0x00002ff0


	//   ....[11]....
        /*00c4*/ 	.word	0x00003020


	//   ....[12]....
        /*00c8*/ 	.word	0x000039f0


	//   ....[13]....
        /*00cc*/ 	.word	0x00003c20


	//----- nvinfo : EIATTR_VRC_CTA_INIT_COUNT
	.align		4
.L_43:
        /*00d0*/ 	.byte	0x02, 0x4a
        /*00d2*/ 	.byte	0x80
	.zero		1


	//----- nvinfo : EIATTR_SYSCALL_OFFSETS
	.align		4
        /*00d4*/ 	.byte	0x04, 0x46
        /*00d6*/ 	.short	(.L_45 - .L_44)


	//   ....[0]....
.L_44:
        /*00d8*/ 	.word	0x00005360


	//   ....[1]....
        /*00dc*/ 	.word	0x000054a0


	//   ....[2]....
        /*00e0*/ 	.word	0x00005c20


	//----- nvinfo : EIATTR_MBARRIER_INSTR_OFFSETS
	.align		4
.L_45:
        /*00e4*/ 	.byte	0x04, 0x39
        /*00e6*/ 	.short	(.L_47 - .L_46)


	//   ....[0]....
.L_46:
        /*00e8*/ 	.word	0x000005f0
        /*00ec*/ 	.word	0x000000ff
        /*00f0*/ 	.word	0x00000000
        /*00f4*/ 	.short	0x0100
        /*00f6*/ 	.byte	0x04
	.zero		1


	//   ....[1]....
        /*00f8*/ 	.word	0x00000600
        /*00fc*/ 	.word	0x000000ff
        /*0100*/ 	.word	0x00000020
        /*0104*/ 	.short	0x0100
        /*0106*/ 	.byte	0x04
	.zero		1


	//   ....[2]....
        /*0108*/ 	.word	0x00000610
        /*010c*/ 	.word	0x000000ff
        /*0110*/ 	.word	0x00000008
        /*0114*/ 	.short	0x0100
        /*0116*/ 	.byte	0x04
	.zero		1


	//   ....[3]....
        /*0118*/ 	.word	0x00000620
        /*011c*/ 	.word	0x000000ff
        /*0120*/ 	.word	0x00000028
        /*0124*/ 	.short	0x0100
        /*0126*/ 	.byte	0x04
	.zero		1


	//   ....[4]....
        /*0128*/ 	.word	0x00000630
        /*012c*/ 	.word	0x000000ff
        /*0130*/ 	.word	0x00000010
        /*0134*/ 	.short	0x0100
        /*0136*/ 	.byte	0x04
	.zero		1


	//   ....[5]....
        /*0138*/ 	.word	0x00000640
        /*013c*/ 	.word	0x000000ff
        /*0140*/ 	.word	0x00000030
        /*0144*/ 	.short	0x0100
        /*0146*/ 	.byte	0x04
	.zero		1


	//   ....[6]....
        /*0148*/ 	.word	0x00000650
        /*014c*/ 	.word	0x000000ff
        /*0150*/ 	.word	0x00000018
        /*0154*/ 	.short	0x0100
        /*0156*/ 	.byte	0x04
	.zero		1


	//   ....[7]....
        /*0158*/ 	.word	0x00000660
        /*015c*/ 	.word	0x000000ff
        /*0160*/ 	.word	0x00000038
        /*0164*/ 	.short	0x0100
        /*0166*/ 	.byte	0x04
	.zero		1


	//   ....[8]....
        /*0168*/ 	.word	0x00000790
        /*016c*/ 	.word	0x000000ff
        /*0170*/ 	.word	0x00000040
        /*0174*/ 	.short	0x0100
        /*0176*/ 	.byte	0x04
	.zero		1


	//   ....[9]....
        /*0178*/ 	.word	0x000007a0
        /*017c*/ 	.word	0x000000ff
        /*0180*/ 	.word	0x00000048
        /*0184*/ 	.short	0x0100
        /*0186*/ 	.byte	0x04
	.zero		1


	//   ....[10]....
        /*0188*/ 	.word	0x00000890
        /*018c*/ 	.word	0x000000ff
        /*0190*/ 	.word	0x00000050
        /*0194*/ 	.short	0x0100
        /*0196*/ 	.byte	0x06
	.zero		1


	//   ....[11]....
        /*0198*/ 	.word	0x000008a0
        /*019c*/ 	.word	0x000000ff
        /*01a0*/ 	.word	0x00000058
        /*01a4*/ 	.short	0x0100
        /*01a6*/ 	.byte	0x06
	.zero		1


	//   ....[12]....
        /*01a8*/ 	.word	0x000009e0
        /*01ac*/ 	.word	0x000000ff
        /*01b0*/ 	.word	0x00000060
        /*01b4*/ 	.short	0x0100
        /*01b6*/ 	.byte	0x06
	.zero		1


	//   ....[13]....
        /*01b8*/ 	.word	0x000009f0
        /*01bc*/ 	.word	0x000000ff
        /*01c0*/ 	.word	0x00000070
        /*01c4*/ 	.short	0x0100
        /*01c6*/ 	.byte	0x06
	.zero		1


	//   ....[14]....
        /*01c8*/ 	.word	0x00000a00
        /*01cc*/ 	.word	0x000000ff
        /*01d0*/ 	.word	0x00000068
        /*01d4*/ 	.short	0x0100
        /*01d6*/ 	.byte	0x06
	.zero		1


	//   ....[15]....
        /*01d8*/ 	.word	0x00000a10
        /*01dc*/ 	.word	0x000000ff
        /*01e0*/ 	.word	0x00000078
        /*01e4*/ 	.short	0x0100
        /*01e6*/ 	.byte	0x06
	.zero		1


	//   ....[16]....
        /*01e8*/ 	.word	0x00000b40
        /*01ec*/ 	.word	0x000000ff
        /*01f0*/ 	.word	0x00000080
        /*01f4*/ 	.short	0x0100
        /*01f6*/ 	.byte	0x04
	.zero		1


	//   ....[17]....
        /*01f8*/ 	.word	0x00000b50
        /*01fc*/ 	.word	0x000000ff
        /*0200*/ 	.word	0x000000a0
        /*0204*/ 	.short	0x0100
        /*0206*/ 	.byte	0x04
	.zero		1


	//   ....[18]....
        /*0208*/ 	.word	0x00000b60
        /*020c*/ 	.word	0x000000ff
        /*0210*/ 	.word	0x00000088
        /*0214*/ 	.short	0x0100
        /*0216*/ 	.byte	0x04
	.zero		1


	//   ....[19]....
        /*0218*/ 	.word	0x00000b70
        /*021c*/ 	.word	0x000000ff
        /*0220*/ 	.word	0x000000a8
        /*0224*/ 	.short	0x0100
        /*0226*/ 	.byte	0x04
	.zero		1


	//   ....[20]....
        /*0228*/ 	.word	0x00000b80
        /*022c*/ 	.word	0x000000ff
        /*0230*/ 	.word	0x00000090
        /*0234*/ 	.short	0x0100
        /*0236*/ 	.byte	0x04
	.zero		1


	//   ....[21]....
        /*0238*/ 	.word	0x00000b90
        /*023c*/ 	.word	0x000000ff
        /*0240*/ 	.word	0x000000b0
        /*0244*/ 	.short	0x0100
        /*0246*/ 	.byte	0x04
	.zero		1


	//   ....[22]....
        /*0248*/ 	.word	0x00000ba0
        /*024c*/ 	.word	0x000000ff
        /*0250*/ 	.word	0x00000098
        /*0254*/ 	.short	0x0100
        /*0256*/ 	.byte	0x04
	.zero		1


	//   ....[23]....
        /*0258*/ 	.word	0x00000bb0
        /*025c*/ 	.word	0x000000ff
        /*0260*/ 	.word	0x000000b8
        /*0264*/ 	.short	0x0100
        /*0266*/ 	.byte	0x04
	.zero		1


	//   ....[24]....
        /*0268*/ 	.word	0x00000ca0
        /*026c*/ 	.word	0x000000ff
        /*0270*/ 	.word	0x000000c0
        /*0274*/ 	.short	0x0100
        /*0276*/ 	.byte	0x04
	.zero		1


	//   ....[25]....
        /*0278*/ 	.word	0x00000cb0
        /*027c*/ 	.word	0x000000ff
        /*0280*/ 	.word	0x000000d0
        /*0284*/ 	.short	0x0100
        /*0286*/ 	.byte	0x04
	.zero		1


	//   ....[26]....
        /*0288*/ 	.word	0x00000cc0
        /*028c*/ 	.word	0x000000ff
        /*0290*/ 	.word	0x000000c8
        /*0294*/ 	.short	0x0100
        /*0296*/ 	.byte	0x04
	.zero		1


	//   ....[27]....
        /*0298*/ 	.word	0x00000cd0
        /*029c*/ 	.word	0x000000ff
        /*02a0*/ 	.word	0x000000d8
        /*02a4*/ 	.short	0x0100
        /*02a6*/ 	.byte	0x04
	.zero		1


	//   ....[28]....
        /*02a8*/ 	.word	0x000017c0
        /*02ac*/ 	.word	0x00000000
        /*02b0*/ 	.word	0x000000d0
        /*02b4*/ 	.short	0x010a
        /*02b6*/ 	.byte	0xff
	.zero		1


	//   ....[29]....
        /*02b8*/ 	.word	0x000017f0
        /*02bc*/ 	.word	0x00000000
        /*02c0*/ 	.word	0x000000c0
        /*02c4*/ 	.short	0x0101
        /*02c6*/ 	.byte	0xff
	.zero		1


	//   ....[30]....
        /*02c8*/ 	.word	0x000018c0
        /*02cc*/ 	.word	0x000000ff
        /*02d0*/ 	.word	0x00000020
        /*02d4*/ 	.short	0x010a
        /*02d6*/ 	.byte	0x04
	.zero		1


	//   ....[31]....
        /*02d8*/ 	.word	0x00001940
        /*02dc*/ 	.word	0x000000ff
        /*02e0*/ 	.word	0x00000020
        /*02e4*/ 	.short	0x010a
        /*02e6*/ 	.byte	0x21
	.zero		1


	//   ....[32]....
        /*02e8*/ 	.word	0x00001ad0
        /*02ec*/ 	.word	0x000000ff
        /*02f0*/ 	.word	0x00000020
        /*02f4*/ 	.short	0x010a
        /*02f6*/ 	.byte	0x08
	.zero		1


	//   ....[33]....
        /*02f8*/ 	.word	0x00001bf0
        /*02fc*/ 	.word	0x000000ff
        /*0300*/ 	.word	0x00000058
        /*0304*/ 	.short	0x0101
        /*0306*/ 	.byte	0x06
	.zero		1


	//   ....[34]....
        /*0308*/ 	.word	0x00001c10
        /*030c*/ 	.word	0x000000ff
        /*0310*/ 	.word	0x00000020
        /*0314*/ 	.short	0x010a
        /*0316*/ 	.byte	0x04
	.zero		1


	//   ....[35]....
        /*0318*/ 	.word	0x00001c90
        /*031c*/ 	.word	0x000000ff
        /*0320*/ 	.word	0x00000020
        /*0324*/ 	.short	0x010a
        /*0326*/ 	.byte	0x11
	.zero		1


	//   ....[36]....
        /*0328*/ 	.word	0x00001ea0
        /*032c*/ 	.word	0x000000ff
        /*0330*/ 	.word	0x00000020
        /*0334*/ 	.short	0x010a
        /*0336*/ 	.byte	0x07
	.zero		1


	//   ....[37]....
        /*0338*/ 	.word	0x00001f70
        /*033c*/ 	.word	0x00000003
        /*0340*/ 	.word	0x00000060
        /*0344*/ 	.short	0x010a
        /*0346*/ 	.byte	0xff
	.zero		1


	//   ....[38]....
        /*0348*/ 	.word	0x000020c0
        /*034c*/ 	.word	0x00000000
        /*0350*/ 	.word	0x00000000
        /*0354*/ 	.short	0x0101
        /*0356*/ 	.byte	0xff
	.zero		1


	//   ....[39]....
        /*0358*/ 	.word	0x00002660
        /*035c*/ 	.word	0x000000ff
        /*0360*/ 	.word	0x00000000
        /*0364*/ 	.short	0x010a
        /*0366*/ 	.byte	0x04
	.zero		1


	//   ....[40]....
        /*0368*/ 	.word	0x000026f0
        /*036c*/ 	.word	0x000000ff
        /*0370*/ 	.word	0x00000000
        /*0374*/ 	.short	0x010a
        /*0376*/ 	.byte	0x05
	.zero		1


	//   ....[41]....
        /*0378*/ 	.word	0x00002780
        /*037c*/ 	.word	0x000000ff
        /*0380*/ 	.word	0x00000000
        /*0384*/ 	.short	0x010a
        /*0386*/ 	.byte	0x05
	.zero		1


	//   ....[42]....
        /*0388*/ 	.word	0x00002820
        /*038c*/ 	.word	0x00000000
        /*0390*/ 	.word	0x00000000
        /*0394*/ 	.short	0x010a
        /*0396*/ 	.byte	0xff
	.zero		1


	//   ....[43]....
        /*0398*/ 	.word	0x00002940
        /*039c*/ 	.word	0x00000002
        /*03a0*/ 	.word	0x000000c0
        /*03a4*/ 	.short	0x010a
        /*03a6*/ 	.byte	0xff
	.zero		1


	//   ....[44]....
        /*03a8*/ 	.word	0x000029b0
        /*03ac*/ 	.word	0x00000002
        /*03b0*/ 	.word	0x00000000
        /*03b4*/ 	.short	0x0101
        /*03b6*/ 	.byte	0xff
	.zero		1


	//   ....[45]....
        /*03b8*/ 	.word	0x000029d0
        /*03bc*/ 	.word	0x000000ff
        /*03c0*/ 	.word	0x00000070
        /*03c4*/ 	.short	0x010a
        /*03c6*/ 	.byte	0x04
	.zero		1


	//   ....[46]....
        /*03c8*/ 	.word	0x00002af0
        /*03cc*/ 	.word	0x00000002
        /*03d0*/ 	.word	0x00000060
        /*03d4*/ 	.short	0x010a
        /*03d6*/ 	.byte	0xff
	.zero		1


	//   ....[47]....
        /*03d8*/ 	.word	0x00002bf0
        /*03dc*/ 	.word	0x00000002
        /*03e0*/ 	.word	0x00000000
        /*03e4*/ 	.short	0x0101
        /*03e6*/ 	.byte	0xff
	.zero		1


	//   ....[48]....
        /*03e8*/ 	.word	0x00002c80
        /*03ec*/ 	.word	0x000000ff
        /*03f0*/ 	.word	0x00000070
        /*03f4*/ 	.short	0x0106
        /*03f6*/ 	.byte	0x04
	.zero		1


	//   ....[49]....
        /*03f8*/ 	.word	0x00002ca0
        /*03fc*/ 	.word	0x000000ff
        /*0400*/ 	.word	0x00000070
        /*0404*/ 	.short	0x010a
        /*0406*/ 	.byte	0x04
	.zero		1


	//   ....[50]....
        /*0408*/ 	.word	0x00002d30
        /*040c*/ 	.word	0x000000ff
        /*0410*/ 	.word	0x00000070
        /*0414*/ 	.short	0x0106
        /*0416*/ 	.byte	0x07
	.zero		1


	//   ....[51]....
        /*0418*/ 	.word	0x00002d70
        /*041c*/ 	.word	0x00000000
        /*0420*/ 	.word	0x00000070
        /*0424*/ 	.short	0x010a
        /*0426*/ 	.byte	0xff
	.zero		1


	//   ....[52]....
        /*0428*/ 	.word	0x00003280
        /*042c*/ 	.word	0x00000000
        /*0430*/ 	.word	0x00000060
        /*0434*/ 	.short	0x010a
        /*0436*/ 	.byte	0xff
	.zero		1


	//   ....[53]....
        /*0438*/ 	.word	0x00003380
        /*043c*/ 	.word	0x00000003
        /*0440*/ 	.word	0x00000000
        /*0444*/ 	.short	0x0101
        /*0446*/ 	.byte	0xff
	.zero		1


	//   ....[54]....
        /*0448*/ 	.word	0x00003390
        /*044c*/ 	.word	0x000000ff
        /*0450*/ 	.word	0x00000000
        /*0454*/ 	.short	0x010a
        /*0456*/ 	.byte	0x04
	.zero		1


	//   ....[55]....
        /*0458*/ 	.word	0x00003410
        /*045c*/ 	.word	0x000000ff
        /*0460*/ 	.word	0x000000a0
        /*0464*/ 	.short	0x010a
        /*0466*/ 	.byte	0x17
	.zero		1


	//   ....[56]....
        /*0468*/ 	.word	0x000034f0
        /*046c*/ 	.word	0x000000ff
        /*0470*/ 	.word	0x00000000
        /*0474*/ 	.short	0x010a
        /*0476*/ 	.byte	0x05
	.zero		1


	//   ....[57]....
        /*0478*/ 	.word	0x00003630
        /*047c*/ 	.word	0x000000ff
        /*0480*/ 	.word	0x00000000
        /*0484*/ 	.short	0x010a
        /*0486*/ 	.byte	0x04
	.zero		1


	//   ....[58]....
        /*0488*/ 	.word	0x00003820
        /*048c*/ 	.word	0x000000ff
        /*0490*/ 	.word	0x00000000
        /*0494*/ 	.short	0x010a
        /*0496*/ 	.byte	0x04
	.zero		1


	//   ....[59]....
        /*0498*/ 	.word	0x000038b0
        /*049c*/ 	.word	0x000000ff
        /*04a0*/ 	.word	0x00000000
        /*04a4*/ 	.short	0x010a
        /*04a6*/ 	.byte	0x05
	.zero		1


	//   ....[60]....
        /*04a8*/ 	.word	0x00003940
        /*04ac*/ 	.word	0x000000ff
        /*04b0*/ 	.word	0x00000000
        /*04b4*/ 	.short	0x010a
        /*04b6*/ 	.byte	0x05
	.zero		1


	//   ....[61]....
        /*04b8*/ 	.word	0x000039d0
        /*04bc*/ 	.word	0x000000ff
        /*04c0*/ 	.word	0x00000000
        /*04c4*/ 	.short	0x010a
        /*04c6*/ 	.byte	0x04
	.zero		1


	//   ....[62]....
        /*04c8*/ 	.word	0x00003ec0
        /*04cc*/ 	.word	0x00000003
        /*04d0*/ 	.word	0x00000060
        /*04d4*/ 	.short	0x010a
        /*04d6*/ 	.byte	0xff
	.zero		1


	//   ....[63]....
        /*04d8*/ 	.word	0x00004030
        /*04dc*/ 	.word	0x00000000
        /*04e0*/ 	.word	0x00000000
        /*04e4*/ 	.short	0x0101
        /*04e6*/ 	.byte	0xff
	.zero		1


	//   ....[64]....
        /*04e8*/ 	.word	0x000044f0
        /*04ec*/ 	.word	0x000000ff
        /*04f0*/ 	.word	0x00000058
        /*04f4*/ 	.short	0x010a
        /*04f6*/ 	.byte	0x11
	.zero		1


	//   ....[65]....
        /*04f8*/ 	.word	0x00004680
        /*04fc*/ 	.word	0x000000ff
        /*0500*/ 	.word	0x00000048
        /*0504*/ 	.short	0x010a
        /*0506*/ 	.byte	0x11
	.zero		1


	//   ....[66]....
        /*0508*/ 	.word	0x00004890
        /*050c*/ 	.word	0x000000ff
        /*0510*/ 	.word	0x00000040
        /*0514*/ 	.short	0x010b
        /*0516*/ 	.byte	0x11
	.zero		1


	//   ....[67]....
        /*0518*/ 	.word	0x000048a0
        /*051c*/ 	.word	0x000000ff
        /*0520*/ 	.word	0x00000000
        /*0524*/ 	.short	0x0101
        /*0526*/ 	.byte	0x30
	.zero		1


	//   ....[68]....
        /*0528*/ 	.word	0x000048e0
        /*052c*/ 	.word	0x00000000
        /*0530*/ 	.word	0x00000048
        /*0534*/ 	.short	0x010a
        /*0536*/ 	.byte	0xff
	.zero		1


	//   ....[69]....
        /*0538*/ 	.word	0x00004c20
        /*053c*/ 	.word	0x00000003
        /*0540*/ 	.word	0x00000060
        /*0544*/ 	.short	0x010a
        /*0546*/ 	.byte	0xff
	.zero		1


	//   ....[70]....
        /*0548*/ 	.word	0x00004da0
        /*054c*/ 	.word	0x00000000
        /*0550*/ 	.word	0x00000000
        /*0554*/ 	.short	0x0101
        /*0556*/ 	.byte	0xff
	.zero		1


	//   ....[71]....
        /*0558*/ 	.word	0x00005800
        /*055c*/ 	.word	0x000000ff
        /*0560*/ 	.word	0x00000040
        /*0564*/ 	.short	0x010a
        /*0566*/ 	.byte	0x2c
	.zero		1


	//   ....[72]....
        /*0568*/ 	.word	0x00005810
        /*056c*/ 	.word	0x00000016
        /*0570*/ 	.word	0x00000080
        /*0574*/ 	.short	0x010a
        /*0576*/ 	.byte	0xff
	.zero		1


	//   ....[73]....
        /*0578*/ 	.word	0x000059c0
        /*057c*/ 	.word	0x000000ff
        /*0580*/ 	.word	0x00000040
        /*0584*/ 	.short	0x010a
        /*0586*/ 	.byte	0x2c
	.zero		1


	//   ....[74]....
        /*0588*/ 	.word	0x00005aa0
        /*058c*/ 	.word	0x000000ff
        /*0590*/ 	.word	0x00000000
        /*0594*/ 	.short	0x0101
        /*0596*/ 	.byte	0x04
	.zero		1


	//   ....[75]....
        /*0598*/ 	.word	0x00005b00
        /*059c*/ 	.word	0x00000016
        /*05a0*/ 	.word	0x00000080
        /*05a4*/ 	.short	0x010a
        /*05a6*/ 	.byte	0xff
	.zero		1


	//   ....[76]....
        /*05a8*/ 	.word	0x00005e70
        /*05ac*/ 	.word	0x000000ff
        /*05b0*/ 	.word	0x00000000
        /*05b4*/ 	.short	0x0101
        /*05b6*/ 	.byte	0x04
	.zero		1


	//   ....[77]....
        /*05b8*/ 	.word	0x00006750
        /*05bc*/ 	.word	0x00000000
        /*05c0*/ 	.word	0x000000d0
        /*05c4*/ 	.short	0x010a
        /*05c6*/ 	.byte	0xff
	.zero		1


	//   ....[78]....
        /*05c8*/ 	.word	0x000067b0
        /*05cc*/ 	.word	0x00000000
        /*05d0*/ 	.word	0x00000020
        /*05d4*/ 	.short	0x010a
        /*05d6*/ 	.byte	0xff
	.zero		1


	//   ....[79]....
        /*05d8*/ 	.word	0x00006810
        /*05dc*/ 	.word	0x00000000
        /*05e0*/ 	.word	0x00000020
        /*05e4*/ 	.short	0x010a
        /*05e6*/ 	.byte	0xff
	.zero		1


	//   ....[80]....
        /*05e8*/ 	.word	0x00006860
        /*05ec*/ 	.word	0x00000003
        /*05f0*/ 	.word	0x00000060
        /*05f4*/ 	.short	0x010a
        /*05f6*/ 	.byte	0xff
	.zero		1


	//   ....[81]....
        /*05f8*/ 	.word	0x000068c0
        /*05fc*/ 	.word	0x00000000
        /*0600*/ 	.word	0x00000000
        /*0604*/ 	.short	0x010a
        /*0606*/ 	.byte	0xff
	.zero		1


	//   ....[82]....
        /*0608*/ 	.word	0x00006920
        /*060c*/ 	.word	0x00000000
        /*0610*/ 	.word	0x00000000
        /*0614*/ 	.short	0x010a
        /*0616*/ 	.byte	0xff
	.zero		1


	//   ....[83]....
        /*0618*/ 	.word	0x00006980
        /*061c*/ 	.word	0x00000000
        /*0620*/ 	.word	0x00000000
        /*0624*/ 	.short	0x010a
        /*0626*/ 	.byte	0xff
	.zero		1


	//   ....[84]....
        /*0628*/ 	.word	0x000069d0
        /*062c*/ 	.word	0x00000002
        /*0630*/ 	.word	0x000000c0
        /*0634*/ 	.short	0x010a
        /*0636*/ 	.byte	0xff
	.zero		1


	//   ....[85]....
        /*0638*/ 	.word	0x00006a30
        /*063c*/ 	.word	0x00000002
        /*0640*/ 	.word	0x00000070
        /*0644*/ 	.short	0x010a
        /*0646*/ 	.byte	0xff
	.zero		1


	//   ....[86]....
        /*0648*/ 	.word	0x00006a80
        /*064c*/ 	.word	0x00000002
        /*0650*/ 	.word	0x00000060
        /*0654*/ 	.short	0x010a
        /*0656*/ 	.byte	0xff
	.zero		1


	//   ....[87]....
        /*0658*/ 	.word	0x00006ae0
        /*065c*/ 	.word	0x00000000
        /*0660*/ 	.word	0x00000070
        /*0664*/ 	.short	0x010a
        /*0666*/ 	.byte	0xff
	.zero		1


	//   ....[88]....
        /*0668*/ 	.word	0x00006b30
        /*066c*/ 	.word	0x00000000
        /*0670*/ 	.word	0x00000060
        /*0674*/ 	.short	0x010a
        /*0676*/ 	.byte	0xff
	.zero		1


	//   ....[89]....
        /*0678*/ 	.word	0x00006b90
        /*067c*/ 	.word	0x00000002
        /*0680*/ 	.word	0x000000a0
        /*0684*/ 	.short	0x010a
        /*0686*/ 	.byte	0xff
	.zero		1


	//   ....[90]....
        /*0688*/ 	.word	0x00006bf0
        /*068c*/ 	.word	0x00000000
        /*0690*/ 	.word	0x00000000
        /*0694*/ 	.short	0x010a
        /*0696*/ 	.byte	0xff
	.zero		1


	//   ....[91]....
        /*0698*/ 	.word	0x00006c50
        /*069c*/ 	.word	0x00000000
        /*06a0*/ 	.word	0x00000000
        /*06a4*/ 	.short	0x010a
        /*06a6*/ 	.byte	0xff
	.zero		1


	//   ....[92]....
        /*06a8*/ 	.word	0x00006cb0
        /*06ac*/ 	.word	0x00000000
        /*06b0*/ 	.word	0x00000000
        /*06b4*/ 	.short	0x010a
        /*06b6*/ 	.byte	0xff
	.zero		1


	//   ....[93]....
        /*06b8*/ 	.word	0x00006d10
        /*06bc*/ 	.word	0x00000000
        /*06c0*/ 	.word	0x00000000
        /*06c4*/ 	.short	0x010a
        /*06c6*/ 	.byte	0xff
	.zero		1


	//   ....[94]....
        /*06c8*/ 	.word	0x00006d70
        /*06cc*/ 	.word	0x00000000
        /*06d0*/ 	.word	0x00000000
        /*06d4*/ 	.short	0x010a
        /*06d6*/ 	.byte	0xff
	.zero		1


	//   ....[95]....
        /*06d8*/ 	.word	0x00006dc0
        /*06dc*/ 	.word	0x00000003
        /*06e0*/ 	.word	0x00000060
        /*06e4*/ 	.short	0x010a
        /*06e6*/ 	.byte	0xff
	.zero		1


	//   ....[96]....
        /*06e8*/ 	.word	0x00006e20
        /*06ec*/ 	.word	0x00000000
        /*06f0*/ 	.word	0x00000058
        /*06f4*/ 	.short	0x010a
        /*06f6*/ 	.byte	0xff
	.zero		1


	//   ....[97]....
        /*06f8*/ 	.word	0x00006e80
        /*06fc*/ 	.word	0x00000000
        /*0700*/ 	.word	0x00000048
        /*0704*/ 	.short	0x010a
        /*0706*/ 	.byte	0xff
	.zero		1


	//   ....[98]....
        /*0708*/ 	.word	0x00006ed0
        /*070c*/ 	.word	0x00000003
        /*0710*/ 	.word	0x00000060
        /*0714*/ 	.short	0x010a
        /*0716*/ 	.byte	0xff
	.zero		1


	//   ....[99]....
        /*0718*/ 	.word	0x00006f30
        /*071c*/ 	.word	0x00000000
        /*0720*/ 	.word	0x00000040
        /*0724*/ 	.short	0x010a
        /*0726*/ 	.byte	0xff
	.zero		1


	//   ....[100]....
        /*0728*/ 	.word	0x00006f80
        /*072c*/ 	.word	0x00000016
        /*0730*/ 	.word	0x00000080
        /*0734*/ 	.short	0x010a
        /*0736*/ 	.byte	0xff
	.zero		1


	//----- nvinfo : EIATTR_NUM_MBARRIERS
	.align		4
.L_47:
        /*0738*/ 	.byte	0x03, 0x38
        /*073a*/ 	.short	0x001c


	//----- nvinfo : EIATTR_EXIT_INSTR_OFFSETS
	.align		4
        /*073c*/ 	.byte	0x04, 0x1c
        /*073e*/ 	.short	(.L_49 - .L_48)


	//   ....[0]....
.L_48:
        /*0740*/ 	.word	0x00002850


	//   ....[1]....
        /*0744*/ 	.word	0x00002d40


	//   ....[2]....
        /*0748*/ 	.word	0x00002da0


	//   ....[3]....
        /*074c*/ 	.word	0x00003c30


	//   ....[4]....
        /*0750*/ 	.word	0x00004910


	//   ....[5]....
        /*0754*/ 	.word	0x00004950


	//   ....[6]....
        /*0758*/ 	.word	0x00006740


	//----- nvinfo : EIATTR_MAX_THREADS
	.align		4
.L_49:
        /*075c*/ 	.byte	0x04, 0x05
        /*075e*/ 	.short	(.L_51 - .L_50)
.L_50:
        /*0760*/ 	.word	0x00000100
        /*0764*/ 	.word	0x00000001
        /*0768*/ 	.word	0x00000001


	//----- nvinfo : EIATTR_CRS_STACK_SIZE
	.align		4
.L_51:
        /*076c*/ 	.byte	0x04, 0x1e
        /*076e*/ 	.short	(.L_53 - .L_52)
.L_52:
        /*0770*/ 	.word	0x00000000


	//----- nvinfo : EIATTR_CBANK_PARAM_SIZE
	.align		4
.L_53:
        /*0774*/ 	.byte	0x03, 0x19
        /*0776*/ 	.short	0x0800


	//----- nvinfo : EIATTR_PARAM_CBANK
	.align		4
        /*0778*/ 	.byte	0x04, 0x0a
        /*077a*/ 	.short	(.L_55 - .L_54)
	.align		4
.L_54:
        /*077c*/ 	.word	index@(.nv.constant0._ZN7cutlass13device_kernelINS_4gemm6kernel13GemmUniversalIN4cute5tupleIJiiiiEEENS1_10collective13CollectiveMmaINS1_35MainloopSm100TmaUmmaWarpSpecializedILi4ELi2ELi4ENS5_IJNS4_1CILi2EEENSA_ILi1EEESC_EEEEENS5_IJNSA_ILi64EEESF_SF_EEENS_12float_e5m2_tENS5_IJlSC_lEEESH_SI_NS4_8TiledMMAINS4_8MMA_AtomIJNS4_10MMA_TraitsINS4_19SM100_MMA_F8F6F4_SSEJSH_SH_fSF_SF_NS4_17integral_constantINS4_4UMMA5MajorELSP_0EEESQ_NSN_INSO_7ScaleInELSR_0EEESS_EEEEEENS4_6LayoutINS5_IJSC_SC_SC_EEENS5_IJNSA_ILi0EEESX_SX_EEEEENS5_IJNS4_10UnderscoreES10_S10_EEEEENS4_13SM90_TMA_LOADENS4_14ComposedLayoutINS4_7SwizzleILi2ELi4ELi3EEENS4_18smem_ptr_flag_bitsILi8EEENSV_INS5_IJNSA_ILi8EEESF_EEENS5_IJSF_SC_EEEEEEEvNS4_8identityENS4_23SM90_TMA_LOAD_MULTICASTES1D_vS1E_EENS_8epilogue10collective18CollectiveEpilogueINS1H_23Sm100TmaWarpSpecializedILi1ELi1ELi32ELb0ELb0EEEJSG_NS5_IJNSV_ISF_SC_EES1M_EEESH_SI_SH_SI_NS1H_6fusion15FusionCallbacksIS1L_NS1O_17LinearCombinationISH_fSH_fLNS_15FloatRoundStyleE2EEESG_S1N_JEEENS4_5SM1004TMEM4LOAD26SM100_TMEM_LOAD_16dp32b32xES13_S1D_NS4_39AutoVectorizingCopyWithAssumedAlignmentILi128EEENS4_14SM90_TMA_STOREES1D_S1Z_S1Z_EEEvvEEEEvNT_6ParamsE)
        /*0780*/ 	.short	0x0380
        /*0782*/ 	.short	0x0800


	//----- nvinfo : EIATTR_SW_WAR
	.align		4
.L_55:
        /*0784*/ 	.byte	0x04, 0x36
        /*0786*/ 	.short	(.L_57 - .L_56)
.L_56:
        /*0788*/ 	.word	0x00000008
.L_57:


//--------------------- .nv.callgraph             --------------------------
	.section	.nv.callgraph,"",@"SHT_CUDA_CALLGRAPH"
	.align	4
	.sectionentsize	8
	.align		4
        /*0000*/ 	.word	0x00000000
	.align		4
        /*0004*/ 	.word	0xffffffff
	.align		4
        /*0008*/ 	.word	index@(_ZN7cutlass13device_kernelINS_4gemm6kernel13GemmUniversalIN4cute5tupleIJiiiiEEENS1_10collective13CollectiveMmaINS1_35MainloopSm100TmaUmmaWarpSpecializedILi4ELi2ELi4ENS5_IJNS4_1CILi2EEENSA_ILi1EEESC_EEEEENS5_IJNSA_ILi64EEESF_SF_EEENS_12float_e5m2_tENS5_IJlSC_lEEESH_SI_NS4_8TiledMMAINS4_8MMA_AtomIJNS4_10MMA_TraitsINS4_19SM100_MMA_F8F6F4_SSEJSH_SH_fSF_SF_NS4_17integral_constantINS4_4UMMA5MajorELSP_0EEESQ_NSN_INSO_7ScaleInELSR_0EEESS_EEEEEENS4_6LayoutINS5_IJSC_SC_SC_EEENS5_IJNSA_ILi0EEESX_SX_EEEEENS5_IJNS4_10UnderscoreES10_S10_EEEEENS4_13SM90_TMA_LOADENS4_14ComposedLayoutINS4_7SwizzleILi2ELi4ELi3EEENS4_18smem_ptr_flag_bitsILi8EEENSV_INS5_IJNSA_ILi8EEESF_EEENS5_IJSF_SC_EEEEEEEvNS4_8identityENS4_23SM90_TMA_LOAD_MULTICASTES1D_vS1E_EENS_8epilogue10collective18CollectiveEpilogueINS1H_23Sm100TmaWarpSpecializedILi1ELi1ELi32ELb0ELb0EEEJSG_NS5_IJNSV_ISF_SC_EES1M_EEESH_SI_SH_SI_NS1H_6fusion15FusionCallbacksIS1L_NS1O_17LinearCombinationISH_fSH_fLNS_15FloatRoundStyleE2EEESG_S1N_JEEENS4_5SM1004TMEM4LOAD26SM100_TMEM_LOAD_16dp32b32xES13_S1D_NS4_39AutoVectorizingCopyWithAssumedAlignmentILi128EEENS4_14SM90_TMA_STOREES1D_S1Z_S1Z_EEEvvEEEEvNT_6ParamsE)
	.align		4
        /*000c*/ 	.word	index@(__assertfail)
	.align		4
        /*0010*/ 	.word	0x00000000
	.align		4
        /*0014*/ 	.word	0xfffffffe
	.align		4
        /*0018*/ 	.word	0x00000000
	.align		4
        /*001c*/ 	.word	0xfffffffd
	.align		4
        /*0020*/ 	.word	0x00000000
	.align		4
        /*0024*/ 	.word	0xfffffffc


//--------------------- .nv.constant4             --------------------------
	.section	.nv.constant4,"a",@progbits
	.align	8
	.align		8
.nv.constant4:
        /*0000*/ 	.dword	__assertfail
	.align		8
        /*0008*/ 	.dword	__unnamed_1
	.align		8
        /*0010*/ 	.dword	__unnamed_2
	.align		8
        /*0018*/ 	.dword	_ZN39_INTERNAL_9fb34058_4_k_cu_add7f007_90284cuda3std3__45__cpo5beginE
	.align		8
        /*0020*/ 	.dword	_ZN39_INTERNAL_9fb34058_4_k_cu_add7f007_90284cuda3std3__45__cpo3endE
	.align		8
        /*0028*/ 	.dword	_ZN39_INTERNAL_9fb34058_4_k_cu_add7f007_90284cuda3std3__45__cpo6cbeginE
	.align		8
        /*0030*/ 	.dword	_ZN39_INTERNAL_9fb34058_4_k_cu_add7f007_90284cuda3std3__45__cpo4cendE
	.align		8
        /*0038*/ 	.dword	_ZN39_INTERNAL_9fb34058_4_k_cu_add7f007_90284cuda3std3__441_GLOBAL__N__9fb34058_4_k_cu_add7f007_90286ignoreE
	.align		8
        /*0040*/ 	.dword	_ZN39_INTERNAL_9fb34058_4_k_cu_add7f007_90284cuda3std3__419piecewise_constructE
	.align		8
        /*0048*/ 	.dword	_ZN39_INTERNAL_9fb34058_4_k_cu_add7f007_90284cuda3std3__48in_placeE
	.align		8
        /*0050*/ 	.dword	_ZN39_INTERNAL_9fb34058_4_k_cu_add7f007_90284cuda3std6ranges3__45__cpo4swapE
	.align		8
        /*0058*/ 	.dword	_ZN39_INTERNAL_9fb34058_4_k_cu_add7f007_90284cuda3std6ranges3__45__cpo9iter_moveE
	.align		8
        /*0060*/ 	.dword	_ZN39_INTERNAL_9fb34058_4_k_cu_add7f007_90284cute7productE
	.align		8
        /*0068*/ 	.dword	_ZN39_INTERNAL_9fb34058_4_k_cu_add7f007_90284cute1_E
	.align		8
        /*0070*/ 	.dword	$str$25
	.align		8
        /*0078*/ 	.dword	$str$26
	.align		8
        /*0080*/ 	.dword	$str$27
	.align		8
        /*0088*/ 	.dword	$str$28


//--------------------- .text._ZN7cutlass13device_kernelINS_4gemm6kernel13GemmUniversalIN4cute5tupleIJiiiiEEENS1_10collective13CollectiveMmaINS1_35MainloopSm100TmaUmmaWarpSpecializedILi4ELi2ELi4ENS5_IJNS4_1CILi2EEENSA_ILi1EEESC_EEEEENS5_IJNSA_ILi64EEESF_SF_EEENS_12float_e5m2_tENS5_IJlSC_lEEESH_SI_NS4_8TiledMMAINS4_8MMA_AtomIJNS4_10MMA_TraitsINS4_19SM100_MMA_F8F6F4_SSEJSH_SH_fSF_SF_NS4_17integral_constantINS4_4UMMA5MajorELSP_0EEESQ_NSN_INSO_7ScaleInELSR_0EEESS_EEEEEENS4_6LayoutINS5_IJSC_SC_SC_EEENS5_IJNSA_ILi0EEESX_SX_EEEEENS5_IJNS4_10UnderscoreES10_S10_EEEEENS4_13SM90_TMA_LOADENS4_14ComposedLayoutINS4_7SwizzleILi2ELi4ELi3EEENS4_18smem_ptr_flag_bitsILi8EEENSV_INS5_IJNSA_ILi8EEESF_EEENS5_IJSF_SC_EEEEEEEvNS4_8identityENS4_23SM90_TMA_LOAD_MULTICASTES1D_vS1E_EENS_8epilogue10collective18CollectiveEpilogueINS1H_23Sm100TmaWarpSpecializedILi1ELi1ELi32ELb0ELb0EEEJSG_NS5_IJNSV_ISF_SC_EES1M_EEESH_SI_SH_SI_NS1H_6fusion15FusionCallbacksIS1L_NS1O_17LinearCombinationISH_fSH_fLNS_15FloatRoundStyleE2EEESG_S1N_JEEENS4_5SM1004TMEM4LOAD26SM100_TMEM_LOAD_16dp32b32xES13_S1D_NS4_39AutoVectorizingCopyWithAssumedAlignmentILi128EEENS4_14SM90_TMA_STOREES1D_S1Z_S1Z_EEEvvEEEEvNT_6ParamsE --------------------------
	.section	.text._ZN7cutlass13device_kernelINS_4gemm6kernel13GemmUniversalIN4cute5tupleIJiiiiEEENS1_10collective13CollectiveMmaINS1_35MainloopSm100TmaUmmaWarpSpecializedILi4ELi2ELi4ENS5_IJNS4_1CILi2EEENSA_ILi1EEESC_EEEEENS5_IJNSA_ILi64EEESF_SF_EEENS_12float_e5m2_tENS5_IJlSC_lEEESH_SI_NS4_8TiledMMAINS4_8MMA_AtomIJNS4_10MMA_TraitsINS4_19SM100_MMA_F8F6F4_SSEJSH_SH_fSF_SF_NS4_17integral_constantINS4_4UMMA5MajorELSP_0EEESQ_NSN_INSO_7ScaleInELSR_0EEESS_EEEEEENS4_6LayoutINS5_IJSC_SC_SC_EEENS5_IJNSA_ILi0EEESX_SX_EEEEENS5_IJNS4_10UnderscoreES10_S10_EEEEENS4_13SM90_TMA_LOADENS4_14ComposedLayoutINS4_7SwizzleILi2ELi4ELi3EEENS4_18smem_ptr_flag_bitsILi8EEENSV_INS5_IJNSA_ILi8EEESF_EEENS5_IJSF_SC_EEEEEEEvNS4_8identityENS4_23SM90_TMA_LOAD_MULTICASTES1D_vS1E_EENS_8epilogue10collective18CollectiveEpilogueINS1H_23Sm100TmaWarpSpecializedILi1ELi1ELi32ELb0ELb0EEEJSG_NS5_IJNSV_ISF_SC_EES1M_EEESH_SI_SH_SI_NS1H_6fusion15FusionCallbacksIS1L_NS1O_17LinearCombinationISH_fSH_fLNS_15FloatRoundStyleE2EEESG_S1N_JEEENS4_5SM1004TMEM4LOAD26SM100_TMEM_LOAD_16dp32b32xES13_S1D_NS4_39AutoVectorizingCopyWithAssumedAlignmentILi128EEENS4_14SM90_TMA_STOREES1D_S1Z_S1Z_EEEvvEEEEvNT_6ParamsE,"ax",@progbits
	.align	128
.text._ZN7cutlass13device_kernelINS_4gemm6kernel13GemmUniversalIN4cute5tupleIJiiiiEEENS1_10collective13CollectiveMmaINS1_35MainloopSm100TmaUmmaWarpSpecializedILi4ELi2ELi4ENS5_IJNS4_1CILi2EEENSA_ILi1EEESC_EEEEENS5_IJNSA_ILi64EEESF_SF_EEENS_12float_e5m2_tENS5_IJlSC_lEEESH_SI_NS4_8TiledMMAINS4_8MMA_AtomIJNS4_10MMA_TraitsINS4_19SM100_MMA_F8F6F4_SSEJSH_SH_fSF_SF_NS4_17integral_constantINS4_4UMMA5MajorELSP_0EEESQ_NSN_INSO_7ScaleInELSR_0EEESS_EEEEEENS4_6LayoutINS5_IJSC_SC_SC_EEENS5_IJNSA_ILi0EEESX_SX_EEEEENS5_IJNS4_10UnderscoreES10_S10_EEEEENS4_13SM90_TMA_LOADENS4_14ComposedLayoutINS4_7SwizzleILi2ELi4ELi3EEENS4_18smem_ptr_flag_bitsILi8EEENSV_INS5_IJNSA_ILi8EEESF_EEENS5_IJSF_SC_EEEEEEEvNS4_8identityENS4_23SM90_TMA_LOAD_MULTICASTES1D_vS1E_EENS_8epilogue10collective18CollectiveEpilogueINS1H_23Sm100TmaWarpSpecializedILi1ELi1ELi32ELb0ELb0EEEJSG_NS5_IJNSV_ISF_SC_EES1M_EEESH_SI_SH_SI_NS1H_6fusion15FusionCallbacksIS1L_NS1O_17LinearCombinationISH_fSH_fLNS_15FloatRoundStyleE2EEESG_S1N_JEEENS4_5SM1004TMEM4LOAD26SM100_TMEM_LOAD_16dp32b32xES13_S1D_NS4_39AutoVectorizingCopyWithAssumedAlignmentILi128EEENS4_14SM90_TMA_STOREES1D_S1Z_S1Z_EEEvvEEEEvNT_6ParamsE:
        .type           _ZN7cutlass13device_kernelINS_4gemm6kernel13GemmUniversalIN4cute5tupleIJiiiiEEENS1_10collective13CollectiveMmaINS1_35MainloopSm100TmaUmmaWarpSpecializedILi4ELi2ELi4ENS5_IJNS4_1CILi2EEENSA_ILi1EEESC_EEEEENS5_IJNSA_ILi64EEESF_SF_EEENS_12float_e5m2_tENS5_IJlSC_lEEESH_SI_NS4_8TiledMMAINS4_8MMA_AtomIJNS4_10MMA_TraitsINS4_19SM100_MMA_F8F6F4_SSEJSH_SH_fSF_SF_NS4_17integral_constantINS4_4UMMA5MajorELSP_0EEESQ_NSN_INSO_7ScaleInELSR_0EEESS_EEEEEENS4_6LayoutINS5_IJSC_SC_SC_EEENS5_IJNSA_ILi0EEESX_SX_EEEEENS5_IJNS4_10UnderscoreES10_S10_EEEEENS4_13SM90_TMA_LOADENS4_14ComposedLayoutINS4_7SwizzleILi2ELi4ELi3EEENS4_18smem_ptr_flag_bitsILi8EEENSV_INS5_IJNSA_ILi8EEESF_EEENS5_IJSF_SC_EEEEEEEvNS4_8identityENS4_23SM90_TMA_LOAD_MULTICASTES1D_vS1E_EENS_8epilogue10collective18CollectiveEpilogueINS1H_23Sm100TmaWarpSpecializedILi1ELi1ELi32ELb0ELb0EEEJSG_NS5_IJNSV_ISF_SC_EES1M_EEESH_SI_SH_SI_NS1H_6fusion15FusionCallbacksIS1L_NS1O_17LinearCombinationISH_fSH_fLNS_15FloatRoundStyleE2EEESG_S1N_JEEENS4_5SM1004TMEM4LOAD26SM100_TMEM_LOAD_16dp32b32xES13_S1D_NS4_39AutoVectorizingCopyWithAssumedAlignmentILi128EEENS4_14SM90_TMA_STOREES1D_S1Z_S1Z_EEEvvEEEEvNT_6ParamsE,@function
        .size           _ZN7cutlass13device_kernelINS_4gemm6kernel13GemmUniversalIN4cute5tupleIJiiiiEEENS1_10collective13CollectiveMmaINS1_35MainloopSm100TmaUmmaWarpSpecializedILi4ELi2ELi4ENS5_IJNS4_1CILi2EEENSA_ILi1EEESC_EEEEENS5_IJNSA_ILi64EEESF_SF_EEENS_12float_e5m2_tENS5_IJlSC_lEEESH_SI_NS4_8TiledMMAINS4_8MMA_AtomIJNS4_10MMA_TraitsINS4_19SM100_MMA_F8F6F4_SSEJSH_SH_fSF_SF_NS4_17integral_constantINS4_4UMMA5MajorELSP_0EEESQ_NSN_INSO_7ScaleInELSR_0EEESS_EEEEEENS4_6LayoutINS5_IJSC_SC_SC_EEENS5_IJNSA_ILi0EEESX_SX_EEEEENS5_IJNS4_10UnderscoreES10_S10_EEEEENS4_13SM90_TMA_LOADENS4_14ComposedLayoutINS4_7SwizzleILi2ELi4ELi3EEENS4_18smem_ptr_flag_bitsILi8EEENSV_INS5_IJNSA_ILi8EEESF_EEENS5_IJSF_SC_EEEEEEEvNS4_8identityENS4_23SM90_TMA_LOAD_MULTICASTES1D_vS1E_EENS_8epilogue10collective18CollectiveEpilogueINS1H_23Sm100TmaWarpSpecializedILi1ELi1ELi32ELb0ELb0EEEJSG_NS5_IJNSV_ISF_SC_EES1M_EEESH_SI_SH_SI_NS1H_6fusion15FusionCallbacksIS1L_NS1O_17LinearCombinationISH_fSH_fLNS_15FloatRoundStyleE2EEESG_S1N_JEEENS4_5SM1004TMEM4LOAD26SM100_TMEM_LOAD_16dp32b32xES13_S1D_NS4_39AutoVectorizingCopyWithAssumedAlignmentILi128EEENS4_14SM90_TMA_STOREES1D_S1Z_S1Z_EEEvvEEEEvNT_6ParamsE,(.L_x_135 - _ZN7cutlass13device_kernelINS_4gemm6kernel13GemmUniversalIN4cute5tupleIJiiiiEEENS1_10collective13CollectiveMmaINS1_35MainloopSm100TmaUmmaWarpSpecializedILi4ELi2ELi4ENS5_IJNS4_1CILi2EEENSA_ILi1EEESC_EEEEENS5_IJNSA_ILi64EEESF_SF_EEENS_12float_e5m2_tENS5_IJlSC_lEEESH_SI_NS4_8TiledMMAINS4_8MMA_AtomIJNS4_10MMA_TraitsINS4_19SM100_MMA_F8F6F4_SSEJSH_SH_fSF_SF_NS4_17integral_constantINS4_4UMMA5MajorELSP_0EEESQ_NSN_INSO_7ScaleInELSR_0EEESS_EEEEEENS4_6LayoutINS5_IJSC_SC_SC_EEENS5_IJNSA_ILi0EEESX_SX_EEEEENS5_IJNS4_10UnderscoreES10_S10_EEEEENS4_13SM90_TMA_LOADENS4_14ComposedLayoutINS4_7SwizzleILi2ELi4ELi3EEENS4_18smem_ptr_flag_bitsILi8EEENSV_INS5_IJNSA_ILi8EEESF_EEENS5_IJSF_SC_EEEEEEEvNS4_8identityENS4_23SM90_TMA_LOAD_MULTICASTES1D_vS1E_EENS_8epilogue10collective18CollectiveEpilogueINS1H_23Sm100TmaWarpSpecializedILi1ELi1ELi32ELb0ELb0EEEJSG_NS5_IJNSV_ISF_SC_EES1M_EEESH_SI_SH_SI_NS1H_6fusion15FusionCallbacksIS1L_NS1O_17LinearCombinationISH_fSH_fLNS_15FloatRoundStyleE2EEESG_S1N_JEEENS4_5SM1004TMEM4LOAD26SM100_TMEM_LOAD_16dp32b32xES13_S1D_NS4_39AutoVectorizingCopyWithAssumedAlignmentILi128EEENS4_14SM90_TMA_STOREES1D_S1Z_S1Z_EEEvvEEEEvNT_6ParamsE)
        .other          _ZN7cutlass13device_kernelINS_4gemm6kernel13GemmUniversalIN4cute5tupleIJiiiiEEENS1_10collective13CollectiveMmaINS1_35MainloopSm100TmaUmmaWarpSpecializedILi4ELi2ELi4ENS5_IJNS4_1CILi2EEENSA_ILi1EEESC_EEEEENS5_IJNSA_ILi64EEESF_SF_EEENS_12float_e5m2_tENS5_IJlSC_lEEESH_SI_NS4_8TiledMMAINS4_8MMA_AtomIJNS4_10MMA_TraitsINS4_19SM100_MMA_F8F6F4_SSEJSH_SH_fSF_SF_NS4_17integral_constantINS4_4UMMA5MajorELSP_0EEESQ_NSN_INSO_7ScaleInELSR_0EEESS_EEEEEENS4_6LayoutINS5_IJSC_SC_SC_EEENS5_IJNSA_ILi0EEESX_SX_EEEEENS5_IJNS4_10UnderscoreES10_S10_EEEEENS4_13SM90_TMA_LOADENS4_14ComposedLayoutINS4_7SwizzleILi2ELi4ELi3EEENS4_18smem_ptr_flag_bitsILi8EEENSV_INS5_IJNSA_ILi8EEESF_EEENS5_IJSF_SC_EEEEEEEvNS4_8identityENS4_23SM90_TMA_LOAD_MULTICASTES1D_vS1E_EENS_8epilogue10collective18CollectiveEpilogueINS1H_23Sm100TmaWarpSpecializedILi1ELi1ELi32ELb0ELb0EEEJSG_NS5_IJNSV_ISF_SC_EES1M_EEESH_SI_SH_SI_NS1H_6fusion15FusionCallbacksIS1L_NS1O_17LinearCombinationISH_fSH_fLNS_15FloatRoundStyleE2EEESG_S1N_JEEENS4_5SM1004TMEM4LOAD26SM100_TMEM_LOAD_16dp32b32xES13_S1D_NS4_39AutoVectorizingCopyWithAssumedAlignmentILi128EEENS4_14SM90_TMA_STOREES1D_S1Z_S1Z_EEEvvEEEEvNT_6ParamsE,@"STO_CUDA_ENTRY STV_DEFAULT"
_ZN7cutlass13device_kernelINS_4gemm6kernel13GemmUniversalIN4cute5tupleIJiiiiEEENS1_10collective13CollectiveMmaINS1_35MainloopSm100TmaUmmaWarpSpecializedILi4ELi2ELi4ENS5_IJNS4_1CILi2EEENSA_ILi1EEESC_EEEEENS5_IJNSA_ILi64EEESF_SF_EEENS_12float_e5m2_tENS5_IJlSC_lEEESH_SI_NS4_8TiledMMAINS4_8MMA_AtomIJNS4_10MMA_TraitsINS4_19SM100_MMA_F8F6F4_SSEJSH_SH_fSF_SF_NS4_17integral_constantINS4_4UMMA5MajorELSP_0EEESQ_NSN_INSO_7ScaleInELSR_0EEESS_EEEEEENS4_6LayoutINS5_IJSC_SC_SC_EEENS5_IJNSA_ILi0EEESX_SX_EEEEENS5_IJNS4_10UnderscoreES10_S10_EEEEENS4_13SM90_TMA_LOADENS4_14ComposedLayoutINS4_7SwizzleILi2ELi4ELi3EEENS4_18smem_ptr_flag_bitsILi8EEENSV_INS5_IJNSA_ILi8EEESF_EEENS5_IJSF_SC_EEEEEEEvNS4_8identityENS4_23SM90_TMA_LOAD_MULTICASTES1D_vS1E_EENS_8epilogue10collective18CollectiveEpilogueINS1H_23Sm100TmaWarpSpecializedILi1ELi1ELi32ELb0ELb0EEEJSG_NS5_IJNSV_ISF_SC_EES1M_EEESH_SI_SH_SI_NS1H_6fusion15FusionCallbacksIS1L_NS1O_17LinearCombinationISH_fSH_fLNS_15FloatRoundStyleE2EEESG_S1N_JEEENS4_5SM1004TMEM4LOAD26SM100_TMEM_LOAD_16dp32b32xES13_S1D_NS4_39AutoVectorizingCopyWithAssumedAlignmentILi128EEENS4_14SM90_TMA_STOREES1D_S1Z_S1Z_EEEvvEEEEvNT_6ParamsE:
[----:B------:R-:W1:Y:S01]  /*0000*/  LDC R1, c[0x0][0x37c] ;  /* 0x0000df00ff017b82 */ /* 0x000e620000000800 */
[----:B------:R-:W2:Y:S01]  /*0010*/  S2R R76, SR_TID.X ;  /* 0x00000000004c7919 */ /* 0x000ea20000002100 */
[----:B------:R-:W3:Y:S01]  /*0020*/  LDCU.64 UR8, c[0x0][0x890] ;  /* 0x00011200ff0877ac */ /* 0x000ee20008000a00 */
[----:B------:R-:W-:Y:S02]  /*0030*/  PRMT R79, RZ, 0x7610, R79 ;  /* 0x00007610ff4f7816 */ /* 0x000fe4000000004f */
[----:B------:R-:W-:Y:S01]  /*0040*/  ELECT P3, URZ, PT ;  /* 0x0000000000ff782f */ /* 0x000fe20003860000 */
[----:B---3--:R-:W-:-:S04]  /*0050*/  UISETP.NE.U32.AND UP0, UPT, UR8, URZ, UPT ;  /* 0x000000ff0800728c */ /* 0x008fc8000bf05070 */
[----:B------:R-:W-:Y:S01]  /*0060*/  UISETP.NE.AND.EX UP0, UPT, UR9, URZ, UPT, UP0 ;  /* 0x000000ff0900728c */ /* 0x000fe2000bf05300 */
[----:B--2---:R-:W-:-:S05]  /*0070*/  SHF.R.U32.HI R80, RZ, 0x5, R76 ;  /* 0x00000005ff507819 */ /* 0x004fca000001164c */
[----:B------:R-:W2:Y:S02]  /*0080*/  SHFL.IDX PT, R0, R80, RZ, 0x1f ;  /* 0x00001fff50007589 */ /* 0x000ea400000e0000 */
[----:B--2---:R-:W-:Y:S01]  /*0090*/  R2UR UR18, R0 ;  /* 0x00000000001272ca */ /* 0x004fe200000e0000 */
[----:B-1----:R-:W-:-:S14]  /*00a0*/  BRA.U UP0, `(.L_x_0) ;  /* 0x0000000100307547 */ /* 0x002fdc000b800000 */
[----:B------:R-:W1:Y:S02]  /*00b0*/  LDCU.64 UR4, c[0x0][0x888] ;  /* 0x00011100ff0477ac */ /* 0x000e640008000a00 */
[----:B-1----:R-:W-:-:S04]  /*00c0*/  UISETP.NE.U32.AND UP0, UPT, UR4, URZ, UPT ;  /* 0x000000ff0400728c */ /* 0x002fc8000bf05070 */
[----:B------:R-:W-:-:S09]  /*00d0*/  UISETP.NE.AND.EX UP0, UPT, UR5, URZ, UPT, UP0 ;  /* 0x000000ff0500728c */ /* 0x000fd2000bf05300 */
[----:B------:R-:W-:Y:S05]  /*00e0*/  BRA.U !UP0, `(.L_x_1) ;  /* 0x0000000108147547 */ /* 0x000fea000b800000 */
[----:B------:R-:W1:Y:S01]  /*00f0*/  LDC.64 R2, c[0x0][0x888] ;  /* 0x00022200ff027b82 */ /* 0x000e620000000a00 */
[----:B------:R-:W1:Y:S02]  /*0100*/  LDCU.64 UR4, c[0x0][0x358] ;  /* 0x00006b00ff0477ac */ /* 0x000e640008000a00 */
[----:B-1----:R1:W5:Y:S01]  /*0110*/  LDG.E R39, desc[UR4][R2.64] ;  /* 0x0000000402277981 */ /* 0x002362000c1e1900 */
[----:B------:R-:W-:Y:S01]  /*0120*/  HFMA2 R79, -RZ, RZ, 0, 5.9604644775390625e-08 ;  /* 0x00000001ff4f7431 */ /* 0x000fe200000001ff */
[----:B------:R-:W-:Y:S05]  /*0130*/  BRA `(.L_x_0) ;  /* 0x00000000000c7947 */ /* 0x000fea0003800000 */
.L_x_1:
[----:B------:R-:W1:Y:S01]  /*0140*/  LDCU UR4, c[0x0][0x880] ;  /* 0x00011000ff0477ac */ /* 0x000e620008000800 */
[----:B------:R-:W-:Y:S01]  /*0150*/  HFMA2 R79, -RZ, RZ, 0, 5.9604644775390625e-08 ;  /* 0x00000001ff4f7431 */ /* 0x000fe200000001ff */
[----:B-1----:R-:W-:-:S07]  /*0160*/  MOV R39, UR4 ;  /* 0x0000000400277c02 */ /* 0x002fce0008000f00 */
.L_x_0:
[----:B------:R-:W2:Y:S02]  /*0170*/  LDCU.64 UR4, c[0x0][0x8b0] ;  /* 0x00011600ff0477ac */ /* 0x000ea40008000a00 */
[----:B--2---:R-:W-:-:S04]  /*0180*/  UISETP.NE.U32.AND UP0, UPT, UR4, URZ, UPT ;  /* 0x000000ff0400728c */ /* 0x004fc8000bf05070 */
[----:B------:R-:W-:-:S09]  /*0190*/  UISETP.NE.AND.EX UP0, UPT, UR5, URZ, UPT, UP0 ;  /* 0x000000ff0500728c */ /* 0x000fd2000bf05300 */
[----:B------:R-:W-:Y:S05]  /*01a0*/  BRA.U UP0, `(.L_x_2) ;  /* 0x0000000100287547 */ /* 0x000fea000b800000 */
[----:B------:R-:W2:Y:S02]  /*01b0*/  LDCU.64 UR4, c[0x0][0x8a8] ;  /* 0x00011500ff0477ac */ /* 0x000ea40008000a00 */
[----:B--2---:R-:W-:-:S04]  /*01c0*/  UISETP.NE.U32.AND UP0, UPT, UR4, URZ, UPT ;  /* 0x000000ff0400728c */ /* 0x004fc8000bf05070 */
[----:B------:R-:W-:-:S09]  /*01d0*/  UISETP.NE.AND.EX UP0, UPT, UR5, URZ, UPT, UP0 ;  /* 0x000000ff0500728c */ /* 0x000fd2000bf05300 */
[----:B------:R-:W-:Y:S05]  /*01e0*/  BRA.U !UP0, `(.L_x_3) ;  /* 0x0000000108107547 */ /* 0x000fea000b800000 */
[----:B-1----:R-:W1:Y:S01]  /*01f0*/  LDC.64 R2, c[0x0][0x8a8] ;  /* 0x00022a00ff027b82 */ /* 0x002e620000000a00 */
[----:B------:R-:W1:Y:S02]  /*0200*/  LDCU.64 UR4, c[0x0][0x358] ;  /* 0x00006b00ff0477ac */ /* 0x000e640008000a00 */
[----:B-1----:R2:W5:Y:S01]  /*0210*/  LDG.E R38, desc[UR4][R2.64] ;  /* 0x0000000402267981 */ /* 0x002562000c1e1900 */
[----:B------:R-:W-:Y:S05]  /*0220*/  BRA `(.L_x_2) ;  /* 0x0000000000087947 */ /* 0x000fea0003800000 */
.L_x_3:
[----:B------:R-:W2:Y:S02]  /*0230*/  LDCU UR4, c[0x0][0x8a0] ;  /* 0x00011400ff0477ac */ /* 0x000ea40008000800 */
[----:B--2---:R-:W-:Y:S02]  /*0240*/  MOV R38, UR4 ;  /* 0x0000000400267c02 */ /* 0x004fe40008000f00 */
.L_x_2:
[----:B------:R-:W-:Y:S01]  /*0250*/  IMAD.U32 R0, RZ, RZ, UR18 ;  /* 0x00000012ff007e24 */ /* 0x000fe2000f8e00ff */
[----:B------:R-:W-:Y:S04]  /*0260*/  BSSY.RECONVERGENT B0, `(.L_x_4) ;  /* 0x000000c000007945 */ /* 0x000fe80003800200 */
[C---:B------:R-:W-:Y:S02]  /*0270*/  ISETP.NE.OR P1, PT, R0.reuse, 0x1, !P3 ;  /* 0x000000010000780c */ /* 0x040fe40005f25670 */
[----:B------:R-:W-:-:S11]  /*0280*/  ISETP.NE.OR P0, PT, R0, 0x3, !P3 ;  /* 0x000000030000780c */ /* 0x000fd60005f05670 */
[----:B------:R-:W-:Y:S05]  /*0290*/  @P1 BRA `(.L_x_5) ;  /* 0x0000000000201947 */ /* 0x000fea0003800000 */
[----:B------:R-:W3:Y:S02]  /*02a0*/  LDCU.64 UR4, c[0x0][0x348] ;  /* 0x00006900ff0477ac */ /* 0x000ee40008000a00 */
[----:B---3--:R-:W-:Y:S02]  /*02b0*/  UIADD3 UR6, UP1, UPT, UR4, 0x80, URZ ;  /* 0x0000008004067890 */ /* 0x008fe4000ff3e0ff */
[----:B------:R-:W-:Y:S02]  /*02c0*/  UIADD3 UR4, UP0, UPT, UR4, 0x180, URZ ;  /* 0x0000018004047890 */ /* 0x000fe4000ff1e0ff */
[----:B------:R-:W-:Y:S02]  /*02d0*/  UIADD3.X UR7, UPT, UPT, URZ, UR5, URZ, UP1, !UPT ;  /* 0x00000005ff077290 */ /* 0x000fe40008ffe4ff */
[----:B------:R-:W-:-:S07]  /*02e0*/  UIADD3.X UR5, UPT, UPT, URZ, UR5, URZ, UP0, !UPT ;  /* 0x00000005ff057290 */ /* 0x000fce00087fe4ff */
[----:B------:R3:W-:Y:S02]  /*02f0*/  UTMACCTL.PF [UR6] ;  /* 0x00000000060079b9 */ /* 0x0007e40008040000 */
[----:B------:R3:W-:Y:S02]  /*0300*/  UTMACCTL.PF [UR4] ;  /* 0x00000000040079b9 */ /* 0x0007e40008040000 */
[----:B---3--:R-:W-:Y:S01]  /*0310*/  NOP ;  /* 0x0000000000007918 */ /* 0x008fe20000000000 */
.L_x_5:
[----:B------:R-:W-:Y:S05]  /*0320*/  BSYNC.RECONVERGENT B0 ;  /* 0x0000000000007941 */ /* 0x000fea0003800200 */
.L_x_4:
[----:B------:R-:W-:Y:S04]  /*0330*/  BSSY.RECONVERGENT B0, `(.L_x_6) ;  /* 0x000000a000007945 */ /* 0x000fe80003800200 */
        /* <DEDUP_REMOVED lines=9> */
.L_x_7:
[----:B------:R-:W-:Y:S05]  /*03d0*/  BSYNC.RECONVERGENT B0 ;  /* 0x0000000000007941 */ /* 0x000fea0003800200 */
.L_x_6:
[----:B------:R-:W3:Y:S01]  /*03e0*/  LDCU.64 UR4, c[0x0][0x888] ;  /* 0x00011100ff0477ac */ /* 0x000ee20008000a00 */
[----:B------:R-:W-:Y:S02]  /*03f0*/  UISETP.EQ.U32.AND UP2, UPT, UR8, URZ, UPT ;  /* 0x000000ff0800728c */ /* 0x000fe4000bf42070 */
[----:B------:R-:W-:Y:S02]  /*0400*/  UPLOP3.LUT UP3, UPT, UPT, UPT, UPT, 0x80, 0x8 ;  /* 0x000000000008789c */ /* 0x000fe40003f6f070 */
[----:B---3--:R-:W-:-:S04]  /*0410*/  UISETP.NE.U32.AND UP0, UPT, UR4, URZ, UPT ;  /* 0x000000ff0400728c */ /* 0x008fc8000bf05070 */
[----:B------:R-:W-:-:S04]  /*0420*/  UISETP.NE.AND.EX UP1, UPT, UR5, URZ, UPT, UP0 ;  /* 0x000000ff0500728c */ /* 0x000fc8000bf25300 */
[----:B------:R-:W-:-:S04]  /*0430*/  UISETP.EQ.OR.EX UP4, UPT, UR9, URZ, !UP1, UP2 ;  /* 0x000000ff0900728c */ /* 0x000fc8000cf82720 */
[----:B------:R-:W-:-:S05]  /*0440*/  UP2UR UR61, UPR, URZ, 0x10 ;  /* 0x00000010ff3d7883 */ /* 0x000fca0008000000 */
[----:B------:R-:W-:Y:S07]  /*0450*/  BRA.U !UP4, `(.L_x_8) ;  /* 0x000000010c207547 */ /* 0x000fee000b800000 */
[----:B------:R-:W-:Y:S01]  /*0460*/  UISETP.NE.U32.AND UP2, UPT, UR8, URZ, UPT ;  /* 0x000000ff0800728c */ /* 0x000fe2000bf45070 */
[----:B-----5:R-:W-:Y:S01]  /*0470*/  FSETP.NEU.AND P0, PT, R39, RZ, PT ;  /* 0x000000ff2700720b */ /* 0x020fe20003f0d000 */
[----:B------:R-:W-:Y:S02]  /*0480*/  USEL UR4, URZ, 0xffffffff, UP1 ;  /* 0xffffffffff047887 */ /* 0x000fe40008800000 */
[----:B------:R-:W-:-:S10]  /*0490*/  UISETP.NE.AND.EX UP2, UPT, UR9, URZ, UPT, UP2 ;  /* 0x000000ff0900728c */ /* 0x000fd4000bf45320 */
[----:B------:R-:W-:Y:S01]  /*04a0*/  VOTEU.ANY UP0, P0 ;  /* 0x0000000000ff7886 */ /* 0x000fe20000000100 */
[----:B------:R-:W-:-:S04]  /*04b0*/  @!UP2 USEL UR4, URZ, 0xffffffff, UP0 ;  /* 0xffffffffff04a887 */ /* 0x000fc80008000000 */
[----:B------:R-:W-:-:S04]  /*04c0*/  ULOP3.LUT UR4, UR4, 0x1, URZ, 0xc0, !UPT ;  /* 0x0000000104047892 */ /* 0x000fc8000f8ec0ff */
[----:B------:R-:W-:-:S11]  /*04d0*/  UISETP.NE.U32.AND UP3, UPT, UR4, 0x1, UPT ;  /* 0x000000010400788c */ /* 0x000fd6000bf65070 */
.L_x_8:
[----:B-12---:R-:W1:Y:S01]  /*04e0*/  SHFL.IDX PT, R2, R80, RZ, 0x1f ;  /* 0x00001fff50027589 */ /* 0x006e6200000e0000 */
[----:B------:R-:W-:Y:S01]  /*04f0*/  UISETP.NE.AND UP5, UPT, UR18, 0x2, UPT ;  /* 0x000000021200788c */ /* 0x000fe2000bfa5270 */
[----:B-1----:R-:W-:-:S13]  /*0500*/  ISETP.NE.AND P0, PT, R2, RZ, PT ;  /* 0x000000ff0200720c */ /* 0x002fda0003f05270 */
[----:B------:R-:W-:Y:S05]  /*0510*/  @P0 BRA `(.L_x_9) ;  /* 0x0000000000580947 */ /* 0x000fea0003800000 */
[----:B------:R-:W1:Y:S01]  /*0520*/  S2UR UR4, SR_CgaCtaId ;  /* 0x00000000000479c3 */ /* 0x000e620000008800 */
[----:B------:R-:W-:Y:S01]  /*0530*/  UMOV UR5, 0x400 ;  /* 0x0000040000057882 */ /* 0x000fe20000000000 */
[----:B------:R-:W-:Y:S01]  /*0540*/  UMOV UR8, 0x1 ;  /* 0x0000000100087882 */ /* 0x000fe20000000000 */
[----:B------:R-:W-:Y:S01]  /*0550*/  UMOV UR6, 0x2 ;  /* 0x0000000200067882 */ /* 0x000fe20000000000 */
[----:B------:R-:W-:-:S04]  /*0560*/  UIADD3 UR8, UPT, UPT, -UR8, 0x100000, URZ ;  /* 0x0010000008087890 */ /* 0x000fc8000fffe1ff */
[----:B------:R-:W-:Y:S02]  /*0570*/  USHF.L.U32 UR9, UR8, 0xb, URZ ;  /* 0x0000000b08097899 */ /* 0x000fe400080006ff */
[----:B------:R-:W-:Y:S02]  /*0580*/  USHF.L.U32 UR8, UR8, 0x1, URZ ;  /* 0x0000000108087899 */ /* 0x000fe400080006ff */
[----:B------:R-:W-:-:S04]  /*0590*/  UIADD3 UR6, UPT, UPT, -UR6, 0x100000, URZ ;  /* 0x0010000006067890 */ /* 0x000fc8000fffe1ff */
[----:B------:R-:W-:Y:S02]  /*05a0*/  USHF.L.U32 UR7, UR6, 0xb, URZ ;  /* 0x0000000b06077899 */ /* 0x000fe400080006ff */
[----:B------:R-:W-:Y:S01]  /*05b0*/  USHF.L.U32 UR6, UR6, 0x1, URZ ;  /* 0x0000000106067899 */ /* 0x000fe200080006ff */
[----:B------:R-:W-:Y:S01]  /*05c0*/  ELECT P0, URZ, PT ;  /* 0x0000000000ff782f */ /* 0x000fe20003800000 */
[----:B-1----:R-:W-:Y:S01]  /*05d0*/  ULEA UR4, UR4, UR5, 0x18 ;  /* 0x0000000504047291 */ /* 0x002fe2000f8ec0ff */
[----:B------:R-:W1:Y:S11]  /*05e0*/  FENCE.VIEW.ASYNC.S ;  /* 0x00000000000073c6 */ /* 0x000e760000000000 */
[----:B-1----:R1:W2:Y:S01]  /*05f0*/  SYNCS.EXCH.64 URZ, [UR4], UR8 ;  /* 0x0000000804ff75b2 */ /* 0x0022a20008000100 */
[----:B------:R1:W3:Y:S01]  /*0600*/  SYNCS.EXCH.64 URZ, [UR4+0x20], UR6 ;  /* 0x0000200604ff75b2 */ /* 0x0002e20008000100 */
[----:B------:R1:W4:Y:S01]  /*0610*/  SYNCS.EXCH.64 URZ, [UR4+0x8], UR8 ;  /* 0x0000080804ff75b2 */ /* 0x0003220008000100 */
[----:B------:R1:W1:Y:S01]  /*0620*/  SYNCS.EXCH.64 URZ, [UR4+0x28], UR6 ;  /* 0x0000280604ff75b2 */ /* 0x0002620008000100 */
[----:B------:R1:W1:Y:S01]  /*0630*/  SYNCS.EXCH.64 URZ, [UR4+0x10], UR8 ;  /* 0x0000100804ff75b2 */ /* 0x0002620008000100 */
[----:B------:R1:W1:Y:S01]  /*0640*/  SYNCS.EXCH.64 URZ, [UR4+0x30], UR6 ;  /* 0x0000300604ff75b2 */ /* 0x0002620008000100 */
[----:B------:R1:W1:Y:S01]  /*0650*/  SYNCS.EXCH.64 URZ, [UR4+0x18], UR8 ;  /* 0x0000180804ff75b2 */ /* 0x0002620008000100 */
[----:B------:R1:W1:Y:S01]  /*0660*/  SYNCS.EXCH.64 URZ, [UR4+0x38], UR6 ;  /* 0x0000380604ff75b2 */ /* 0x0002620008000100 */
[----:B------:R-:W-:Y:S01]  /*0670*/  NOP ;  /* 0x0000000000007918 */ /* 0x000fe20000000000 */
.L_x_9:
[----:B------:R-:W2:Y:S01]  /*0680*/  SHFL.IDX PT, R2, R80, RZ, 0x1f ;  /* 0x00001fff50027589 */ /* 0x000ea200000e0000 */
[----:B------:R-:W-:Y:S01]  /*0690*/  NOP ;  /* 0x0000000000007918 */ /* 0x000fe20000000000 */
[----:B--2---:R-:W-:-:S13]  /*06a0*/  ISETP.NE.AND P0, PT, R2, 0x1, PT ;  /* 0x000000010200780c */ /* 0x004fda0003f05270 */
[----:B------:R-:W-:Y:S05]  /*06b0*/  @P0 BRA `(.L_x_10) ;  /* 0x0000000000400947 */ /* 0x000fea0003800000 */
[----:B-1----:R-:W1:Y:S01]  /*06c0*/  S2UR UR4, SR_CgaCtaId ;  /* 0x00000000000479c3 */ /* 0x002e620000008800 */
        /* <DEDUP_REMOVED lines=12> */
[----:B-1----:R2:W1:Y:S01]  /*0790*/  SYNCS.EXCH.64 URZ, [UR4+0x40], UR8 ;  /* 0x0000400804ff75b2 */ /* 0x0024620008000100 */
[----:B------:R2:W1:Y:S02]  /*07a0*/  SYNCS.EXCH.64 URZ, [UR4+0x48], UR6 ;  /* 0x0000480604ff75b2 */ /* 0x0004640008000100 */
[----:B--2---:R-:W-:Y:S01]  /*07b0*/  NOP ;  /* 0x0000000000007918 */ /* 0x004fe20000000000 */
.L_x_10:
[----:B------:R-:W2:Y:S01]  /*07c0*/  SHFL.IDX PT, R2, R80, RZ, 0x1f ;  /* 0x00001fff50027589 */ /* 0x000ea200000e0000 */
[----:B------:R-:W-:Y:S01]  /*07d0*/  NOP ;  /* 0x0000000000007918 */ /* 0x000fe20000000000 */
[----:B--2---:R-:W-:-:S13]  /*07e0*/  ISETP.NE.AND P0, PT, R2, 0x3, PT ;  /* 0x000000030200780c */ /* 0x004fda0003f05270 */
[----:B------:R-:W-:Y:S05]  /*07f0*/  @P0 BRA `(.L_x_11) ;  /* 0x0000000000300947 */ /* 0x000fea0003800000 */
[----:B-1----:R-:W1:Y:S01]  /*0800*/  S2UR UR4, SR_CgaCtaId ;  /* 0x00000000000479c3 */ /* 0x002e620000008800 */
[----:B------:R-:W-:Y:S01]  /*0810*/  UMOV UR6, 0x400 ;  /* 0x0000040000067882 */ /* 0x000fe20000000000 */
[----:B------:R-:W-:Y:S01]  /*0820*/  UMOV UR5, 0x20 ;  /* 0x0000002000057882 */ /* 0x000fe20000000000 */
[----:B------:R-:W-:Y:S01]  /*0830*/  ELECT P0, URZ, PT ;  /* 0x0000000000ff782f */ /* 0x000fe20003800000 */
[----:B-1----:R-:W-:Y:S02]  /*0840*/  ULEA UR6, UR4, UR6, 0x18 ;  /* 0x0000000604067291 */ /* 0x002fe4000f8ec0ff */
[----:B------:R-:W-:-:S04]  /*0850*/  UIADD3 UR4, UPT, UPT, -UR5, 0x100000, URZ ;  /* 0x0010000005047890 */ /* 0x000fc8000fffe1ff */
[----:B------:R-:W-:Y:S02]  /*0860*/  USHF.L.U32 UR5, UR4, 0xb, URZ ;  /* 0x0000000b04057899 */ /* 0x000fe400080006ff */
[----:B------:R-:W-:Y:S01]  /*0870*/  USHF.L.U32 UR4, UR4, 0x1, URZ ;  /* 0x0000000104047899 */ /* 0x000fe200080006ff */
[----:B------:R-:W1:Y:S11]  /*0880*/  FENCE.VIEW.ASYNC.S ;  /* 0x00000000000073c6 */ /* 0x000e760000000000 */
[----:B-1----:R2:W1:Y:S01]  /*0890*/  SYNCS.EXCH.64 URZ, [UR6+0x50], UR4 ;  /* 0x0000500406ff75b2 */ /* 0x0024620008000100 */
[----:B------:R2:W1:Y:S02]  /*08a0*/  SYNCS.EXCH.64 URZ, [UR6+0x58], UR4 ;  /* 0x0000580406ff75b2 */ /* 0x0004640008000100 */
[----:B--2---:R-:W-:Y:S01]  /*08b0*/  NOP ;  /* 0x0000000000007918 */ /* 0x004fe20000000000 */
.L_x_11:
[----:B------:R-:W2:Y:S01]  /*08c0*/  SHFL.IDX PT, R2, R80, RZ, 0x1f ;  /* 0x00001fff50027589 */ /* 0x000ea200000e0000 */
[----:B------:R-:W-:Y:S01]  /*08d0*/  NOP ;  /* 0x0000000000007918 */ /* 0x000fe20000000000 */
[----:B--2---:R-:W-:-:S13]  /*08e0*/  ISETP.NE.AND P0, PT, R2, 0x4, PT ;  /* 0x000000040200780c */ /* 0x004fda0003f05270 */
[----:B------:R-:W-:Y:S05]  /*08f0*/  @P0 BRA `(.L_x_12) ;  /* 0x00000000004c0947 */ /* 0x000fea0003800000 */
[----:B-1----:R-:W1:Y:S01]  /*0900*/  S2UR UR6, SR_CgaCtaId ;  /* 0x00000000000679c3 */ /* 0x002e620000008800 */
[----:B------:R-:W-:Y:S01]  /*0910*/  UMOV UR4, 0x1e0 ;  /* 0x000001e000047882 */ /* 0x000fe20000000000 */
[----:B------:R-:W-:Y:S01]  /*0920*/  UMOV UR5, 0x400 ;  /* 0x0000040000057882 */ /* 0x000fe20000000000 */
[----:B------:R-:W-:Y:S01]  /*0930*/  USEL UR4, UR4, 0x1a0, UP3 ;  /* 0x000001a004047887 */ /* 0x000fe20009800000 */
[----:B------:R-:W-:Y:S01]  /*0940*/  UMOV UR8, 0x1 ;  /* 0x0000000100087882 */ /* 0x000fe20000000000 */
[----:B------:R-:W-:Y:S01]  /*0950*/  ELECT P0, URZ, PT ;  /* 0x0000000000ff782f */ /* 0x000fe20003800000 */
[----:B------:R-:W-:-:S04]  /*0960*/  UIADD3 UR8, UPT, UPT, -UR8, 0x100000, URZ ;  /* 0x0010000008087890 */ /* 0x000fc8000fffe1ff */
[----:B------:R-:W-:Y:S02]  /*0970*/  USHF.L.U32 UR9, UR8, 0xb, URZ ;  /* 0x0000000b08097899 */ /* 0x000fe400080006ff */
[----:B------:R-:W-:Y:S02]  /*0980*/  USHF.L.U32 UR8, UR8, 0x1, URZ ;  /* 0x0000000108087899 */ /* 0x000fe400080006ff */
[----:B-1----:R-:W-:Y:S02]  /*0990*/  ULEA UR6, UR6, UR5, 0x18 ;  /* 0x0000000506067291 */ /* 0x002fe4000f8ec0ff */
[----:B------:R-:W-:-:S04]  /*09a0*/  UIADD3 UR4, UPT, UPT, -UR4, 0x100000, URZ ;  /* 0x0010000004047890 */ /* 0x000fc8000fffe1ff */
[----:B------:R-:W-:Y:S02]  /*09b0*/  USHF.L.U32 UR5, UR4, 0xb, URZ ;  /* 0x0000000b04057899 */ /* 0x000fe400080006ff */
[----:B------:R-:W-:Y:S01]  /*09c0*/  USHF.L.U32 UR4, UR4, 0x1, URZ ;  /* 0x0000000104047899 */ /* 0x000fe200080006ff */
[----:B------:R-:W1:Y:S03]  /*09d0*/  FENCE.VIEW.ASYNC.S ;  /* 0x00000000000073c6 */ /* 0x000e660000000000 */
[----:B-1----:R2:W1:Y:S08]  /*09e0*/  SYNCS.EXCH.64 URZ, [UR6+0x60], UR8 ;  /* 0x0000600806ff75b2 */ /* 0x0024700008000100 */
[----:B------:R2:W1:Y:S01]  /*09f0*/  SYNCS.EXCH.64 URZ, [UR6+0x70], UR4 ;  /* 0x0000700406ff75b2 */ /* 0x0004620008000100 */
[----:B------:R2:W1:Y:S01]  /*0a00*/  SYNCS.EXCH.64 URZ, [UR6+0x68], UR8 ;  /* 0x0000680806ff75b2 */ /* 0x0004620008000100 */
[----:B------:R2:W1:Y:S02]  /*0a10*/  SYNCS.EXCH.64 URZ, [UR6+0x78], UR4 ;  /* 0x0000780406ff75b2 */ /* 0x0004640008000100 */
[----:B--2---:R-:W-:Y:S01]  /*0a20*/  NOP ;  /* 0x0000000000007918 */ /* 0x004fe20000000000 */
.L_x_12:
        /* <DEDUP_REMOVED lines=18> */
[----:B------:R2:W1:Y:S01]  /*0b50*/  SYNCS.EXCH.64 URZ, [UR4+0xa0], UR6 ;  /* 0x0000a00604ff75b2 */ /* 0x0004620008000100 */
[----:B------:R2:W1:Y:S01]  /*0b60*/  SYNCS.EXCH.64 URZ, [UR4+0x88], UR8 ;  /* 0x0000880804ff75b2 */ /* 0x0004620008000100 */
[----:B------:R2:W1:Y:S01]  /*0b70*/  SYNCS.EXCH.64 URZ, [UR4+0xa8], UR6 ;  /* 0x0000a80604ff75b2 */ /* 0x0004620008000100 */
[----:B------:R2:W1:Y:S01]  /*0b80*/  SYNCS.EXCH.64 URZ, [UR4+0x90], UR8 ;  /* 0x0000900804ff75b2 */ /* 0x0004620008000100 */
[----:B------:R2:W1:Y:S01]  /*0b90*/  SYNCS.EXCH.64 URZ, [UR4+0xb0], UR6 ;  /* 0x0000b00604ff75b2 */ /* 0x0004620008000100 */
[----:B------:R2:W1:Y:S01]  /*0ba0*/  SYNCS.EXCH.64 URZ, [UR4+0x98], UR8 ;  /* 0x0000980804ff75b2 */ /* 0x0004620008000100 */
[----:B------:R2:W1:Y:S02]  /*0bb0*/  SYNCS.EXCH.64 URZ, [UR4+0xb8], UR6 ;  /* 0x0000b80604ff75b2 */ /* 0x0004640008000100 */
[----:B--2---:R-:W-:Y:S01]  /*0bc0*/  NOP ;  /* 0x0000000000007918 */ /* 0x004fe20000000000 */
.L_x_13:
[----:B------:R-:W2:Y:S01]  /*0bd0*/  SHFL.IDX PT, R2, R80, RZ, 0x1f ;  /* 0x00001fff50027589 */ /* 0x000ea200000e0000 */
[----:B------:R-:W1:Y:S01]  /*0be0*/  S2UR UR48, SR_CgaCtaId ;  /* 0x00000000003079c3 */ /* 0x000e620000008800 */
[----:B------:R-:W-:Y:S01]  /*0bf0*/  NOP ;  /* 0x0000000000007918 */ /* 0x000fe20000000000 */
[----:B--2---:R-:W-:-:S13]  /*0c00*/  ISETP.NE.AND P0, PT, R2, 0x3, PT ;  /* 0x000000030200780c */ /* 0x004fda0003f05270 */
[----:B-1----:R-:W-:Y:S05]  /*0c10*/  @P0 BRA `(.L_x_14) ;  /* 0x0000000000340947 */ /* 0x002fea0003800000 */
[----:B------:R-:W-:Y:S01]  /*0c20*/  UMOV UR4, 0x400 ;  /* 0x0000040000047882 */ /* 0x000fe20000000000 */
[----:B------:R-:W-:Y:S01]  /*0c30*/  UMOV UR6, 0x20 ;  /* 0x0000002000067882 */ /* 0x000fe20000000000 */
[----:B------:R-:W-:Y:S02]  /*0c40*/  ULEA UR4, UR48, UR4, 0x18 ;  /* 0x0000000430047291 */ /* 0x000fe4000f8ec0ff */
[----:B------:R-:W-:-:S04]  /*0c50*/  UIADD3 UR6, UPT, UPT, -UR6, 0x100000, URZ ;  /* 0x0010000006067890 */ /* 0x000fc8000fffe1ff */
[----:B------:R-:W-:Y:S02]  /*0c60*/  USHF.L.U32 UR7, UR6, 0xb, URZ ;  /* 0x0000000b06077899 */ /* 0x000fe400080006ff */
[----:B------:R-:W-:Y:S01]  /*0c70*/  USHF.L.U32 UR6, UR6, 0x1, URZ ;  /* 0x0000000106067899 */ /* 0x000fe200080006ff */
[----:B------:R-:W-:Y:S01]  /*0c80*/  ELECT P0, URZ, PT ;  /* 0x0000000000ff782f */ /* 0x000fe20003800000 */
[----:B------:R-:W1:Y:S10]  /*0c90*/  FENCE.VIEW.ASYNC.S ;  /* 0x00000000000073c6 */ /* 0x000e740000000000 */
[----:B-1----:R1:W2:Y:S01]  /*0ca0*/  SYNCS.EXCH.64 URZ, [UR4+0xc0], UR6 ;  /* 0x0000c00604ff75b2 */ /* 0x0022a20008000100 */
[----:B------:R1:W1:Y:S01]  /*0cb0*/  SYNCS.EXCH.64 URZ, [UR4+0xd0], UR6 ;  /* 0x0000d00604ff75b2 */ /* 0x0002620008000100 */
[----:B------:R1:W1:Y:S01]  /*0cc0*/  SYNCS.EXCH.64 URZ, [UR4+0xc8], UR6 ;  /* 0x0000c80604ff75b2 */ /* 0x0002620008000100 */
[----:B------:R1:W1:Y:S01]  /*0cd0*/  SYNCS.EXCH.64 URZ, [UR4+0xd8], UR6 ;  /* 0x0000d80604ff75b2 */ /* 0x0002620008000100 */
[----:B------:R-:W-:Y:S01]  /*0ce0*/  NOP ;  /* 0x0000000000007918 */ /* 0x000fe20000000000 */
.L_x_14:
[----:B-1----:R-:W1:Y:S01]  /*0cf0*/  LDCU UR4, c[0x0][0x36c] ;  /* 0x00006d80ff0477ac */ /* 0x002e620008000800 */
[----:B------:R-:W-:Y:S01]  /*0d00*/  ISETP.NE.OR P3, PT, R0, 0x2, !P3 ;  /* 0x000000020000780c */ /* 0x000fe20005f65670 */
[----:B------:R-:W-:Y:S01]  /*0d10*/  NOP ;  /* 0x0000000000007918 */ /* 0x000fe20000000000 */
[----:B------:R-:W-:Y:S01]  /*0d20*/  LOP3.LUT R0, R76, 0x1f, RZ, 0xc0, !PT ;  /* 0x0000001f4c007812 */ /* 0x000fe200078ec0ff */
[----:B------:R-:W-:Y:S02]  /*0d30*/  UISETP.NE.AND UP4, UPT, UR18, URZ, UPT ;  /* 0x000000ff1200728c */ /* 0x000fe4000bf85270 */
[----:B-1----:R-:W-:-:S09]  /*0d40*/  UISETP.EQ.U32.AND UP6, UPT, UR4, 0x1, UPT ;  /* 0x000000010400788c */ /* 0x002fd2000bfc2070 */
[----:B------:R-:W-:Y:S05]  /*0d50*/  BRA.U !UP6, `(.L_x_15) ;  /* 0x000000010e087547 */ /* 0x000fea000b800000 */
[----:B--234-:R-:W-:Y:S01]  /*0d60*/  UCGABAR_ARV ;  /* 0x00000000000079c7 */ /* 0x01cfe20008000000 */
[----:B------:R-:W-:Y:S05]  /*0d70*/  BRA `(.L_x_16) ;  /* 0x0000000000047947 */ /* 0x000fea0003800000 */
.L_x_15:
[----:B--234-:R-:W-:Y:S01]  /*0d80*/  NOP ;  /* 0x0000000000007918 */ /* 0x01cfe20000000000 */
.L_x_16:
[----:B------:R-:W1:Y:S01]  /*0d90*/  S2UR UR46, SR_CTAID.X ;  /* 0x00000000002e79c3 */ /* 0x000e620000002500 */
[----:B------:R-:W-:-:S05]  /*0da0*/  CS2R.32 R3, SR_CgaSize ;  /* 0x0000000000037805 */ /* 0x000fca0000008a00 */
[----:B------:R-:W-:-:S05]  /*0db0*/  IMAD R3, R3, -0xa0, RZ ;  /* 0xffffff6003037824 */ /* 0x000fca00078e02ff */
[----:B------:R-:W-:-:S14]  /*0dc0*/  R2UR UR5, R3 ;  /* 0x00000000030572ca */ /* 0x000fdc00000e0000 */
[----:B------:R-:W2:Y:S01]  /*0dd0*/  LDCU UR5, c[0x0][UR5+0x2b0] ;  /* 0x00005600050577ac */ /* 0x000ea20008000800 */
[----:B------:R-:W-:-:S05]  /*0de0*/  CS2R.32 R3, SR_CgaSize ;  /* 0x0000000000037805 */ /* 0x000fca0000008a00 */
[----:B------:R-:W-:-:S05]  /*0df0*/  IMAD R3, R3, -0xa0, RZ ;  /* 0xffffff6003037824 */ /* 0x000fca00078e02ff */
[----:B------:R-:W-:-:S14]  /*0e00*/  R2UR UR4, R3 ;  /* 0x00000000030472ca */ /* 0x000fdc00000e0000 */
[----:B------:R-:W3:Y:S01]  /*0e10*/  LDCU UR4, c[0x0][UR4+0x2b4] ;  /* 0x00005680040477ac */ /* 0x000ee20008000800 */
[----:B------:R-:W4:Y:S01]  /*0e20*/  S2UR UR45, SR_CTAID.Y ;  /* 0x00000000002d79c3 */ /* 0x000f220000002600 */
[----:B------:R-:W-:-:S05]  /*0e30*/  CS2R.32 R3, SR_CgaSize ;  /* 0x0000000000037805 */ /* 0x000fca0000008a00 */
[----:B------:R-:W-:-:S05]  /*0e40*/  IMAD R3, R3, -0xa0, RZ ;  /* 0xffffff6003037824 */ /* 0x000fca00078e02ff */
[----:B------:R-:W-:-:S14]  /*0e50*/  R2UR UR60, R3 ;  /* 0x00000000033c72ca */ /* 0x000fdc00000e0000 */
[----:B------:R-:W3:Y:S01]  /*0e60*/  LDCU UR60, c[0x0][UR60+0x2a0] ;  /* 0x000054003c3c77ac */ /* 0x000ee20008000800 */
[----:B------:R-:W-:-:S05]  /*0e70*/  CS2R.32 R3, SR_CgaSize ;  /* 0x0000000000037805 */ /* 0x000fca0000008a00 */
[----:B------:R-:W-:-:S05]  /*0e80*/  IMAD R3, R3, -0xa0, RZ ;  /* 0xffffff6003037824 */ /* 0x000fca00078e02ff */
[----:B------:R-:W-:-:S14]  /*0e90*/  R2UR UR57, R3 ;  /* 0x00000000033972ca */ /* 0x000fdc00000e0000 */
[----:B------:R-:W3:Y:S01]  /*0ea0*/  LDCU UR57, c[0x0][UR57+0x2a4] ;  /* 0x00005480393977ac */ /* 0x000ee20008000800 */
[----:B------:R-:W-:Y:S01]  /*0eb0*/  USHF.L.U32 UR24, UR48, 0xb, URZ ;  /* 0x0000000b30187899 */ /* 0x000fe200080006ff */
[----:B------:R-:W3:Y:S01]  /*0ec0*/  LDCU UR19, c[0x0][0xb24] ;  /* 0x00016480ff1377ac */ /* 0x000ee20008000800 */
[----:B------:R-:W3:Y:S01]  /*0ed0*/  LDCU UR42, c[0x0][0xb24] ;  /* 0x00016480ff2a77ac */ /* 0x000ee20008000800 */
[----:B-1----:R-:W-:Y:S01]  /*0ee0*/  I2FP.F32.U32 R3, UR46 ;  /* 0x0000002e00037c45 */ /* 0x002fe20008201000 */
[----:B------:R-:W1:Y:S04]  /*0ef0*/  LDCU UR22, c[0x0][0xb30] ;  /* 0x00016600ff1677ac */ /* 0x000e680008000800 */
[----:B--2---:R-:W-:Y:S01]  /*0f00*/  FMUL R3, R3, UR5 ;  /* 0x0000000503037c20 */ /* 0x004fe20008400000 */
[----:B------:R-:W-:Y:S01]  /*0f10*/  ULOP3.LUT UR24, UR24, 0x800, URZ, 0xc0, !UPT ;  /* 0x0000080018187892 */ /* 0x000fe2000f8ec0ff */
[----:B----4-:R-:W-:-:S04]  /*0f20*/  I2FP.F32.U32 R2, UR45 ;  /* 0x0000002d00027c45 */ /* 0x010fc80008201000 */
[----:B------:R-:W2:Y:S01]  /*0f30*/  F2I.U32.TRUNC.NTZ R3, R3 ;  /* 0x0000000300037305 */ /* 0x000ea2000020f000 */
[----:B---3--:R-:W-:-:S07]  /*0f40*/  FMUL R2, R2, UR4 ;  /* 0x0000000402027c20 */ /* 0x008fce0008400000 */
[----:B------:R-:W3:Y:S01]  /*0f50*/  F2I.U32.TRUNC.NTZ R2, R2 ;  /* 0x0000000200027305 */ /* 0x000ee2000020f000 */
[----:B--2---:R-:W-:Y:S02]  /*0f60*/  R2UR UR5, R3 ;  /* 0x00000000030572ca */ /* 0x004fe400000e0000 */
[----:B---3--:R-:W-:Y:S02]  /*0f70*/  R2UR UR4, R2 ;  /* 0x00000000020472ca */ /* 0x008fe400000e0000 */
[----:B------:R-:W-:-:S09]  /*0f80*/  PRMT R2, RZ, 0x7610, R2 ;  /* 0x00007610ff027816 */ /* 0x000fd20000000002 */
[----:B------:R-:W-:-:S04]  /*0f90*/  UIADD3 UR5, UPT, UPT, -UR5, URZ, URZ ;  /* 0x000000ff05057290 */ /* 0x000fc8000fffe1ff */
[----:B------:R-:W-:Y:S02]  /*0fa0*/  UIMAD UR60, UR60, UR5, UR46 ;  /* 0x000000053c3c72a4 */ /* 0x000fe4000f8e022e */
[----:B------:R-:W-:-:S04]  /*0fb0*/  UIADD3 UR4, UPT, UPT, -UR4, URZ, URZ ;  /* 0x000000ff04047290 */ /* 0x000fc8000fffe1ff */
[----:B------:R-:W-:Y:S01]  /*0fc0*/  UIMAD UR57, UR57, UR4, UR45 ;  /* 0x00000004393972a4 */ /* 0x000fe2000f8e022d */
[----:B-1----:R-:W-:Y:S11]  /*0fd0*/  BRA.U UP4, `(.L_x_17) ;  /* 0x0000000104247547 */ /* 0x002ff6000b800000 */
[----:B------:R-:W-:-:S04]  /*0fe0*/  UISETP.NE.AND UP0, UPT, UR57, URZ, UPT ;  /* 0x000000ff3900728c */ /* 0x000fc8000bf05270 */
[----:B------:R-:W-:-:S04]  /*0ff0*/  UISETP.EQ.OR UP0, UPT, UR60, URZ, !UP0 ;  /* 0x000000ff3c00728c */ /* 0x000fc8000c702670 */
[----:B------:R-:W-:Y:S02]  /*1000*/  USEL UR5, URZ, 0x1, !UP0 ;  /* 0x00000001ff057887 */ /* 0x000fe4000c000000 */
[----:B------:R-:W-:-:S04]  /*1010*/  UISETP.NE.AND UP0, UPT, UR57, URZ, UPT ;  /* 0x000000ff3900728c */ /* 0x000fc8000bf05270 */
[----:B------:R-:W-:Y:S02]  /*1020*/  USEL UR4, URZ, 0x2, UP0 ;  /* 0x00000002ff047887 */ /* 0x000fe40008000000 */
[----:B------:R-:W-:-:S04]  /*1030*/  UISETP.NE.AND UP0, UPT, UR60, 0x1, UPT ;  /* 0x000000013c00788c */ /* 0x000fc8000bf05270 */
[----:B------:R-:W-:-:S04]  /*1040*/  USEL UR4, UR4, 0x2, UP0 ;  /* 0x0000000204047887 */ /* 0x000fc80008000000 */
[----:B------:R-:W-:-:S06]  /*1050*/  UIADD3 UR4, UPT, UPT, UR5, UR4, URZ ;  /* 0x0000000405047290 */ /* 0x000fcc000fffe0ff */
[----:B------:R-:W-:-:S07]  /*1060*/  MOV R2, UR4 ;  /* 0x0000000400027c02 */ /* 0x000fce0008000f00 */
.L_x_17:
[----:B------:R-:W1:Y:S01]  /*1070*/  S2UR UR36, SR_CTAID.Z ;  /* 0x00000000002479c3 */ /* 0x000e620000002700 */
[----:B------:R-:W-:-:S09]  /*1080*/  UISETP.GE.AND UP0, UPT, UR19, 0x1, UPT ;  /* 0x000000011300788c */ /* 0x000fd2000bf06270 */
[----:B------:R-:W-:Y:S05]  /*1090*/  BRA.U !UP0, `(.L_x_18) ;  /* 0x0000000108d07547 */ /* 0x000fea000b800000 */
[----:B------:R-:W2:Y:S01]  /*10a0*/  LDCU UR20, c[0x0][0xb0c] ;  /* 0x00016180ff1477ac */ /* 0x000ea20008000800 */
[----:B------:R-:W3:Y:S01]  /*10b0*/  LDCU.128 UR12, c[0x0][0xb10] ;  /* 0x00016200ff0c77ac */ /* 0x000ee20008000c00 */
[----:B------:R-:W4:Y:S01]  /*10c0*/  LDCU UR6, c[0x0][0x370] ;  /* 0x00006e00ff0677ac */ /* 0x000f220008000800 */
[----:B------:R-:W1:Y:S01]  /*10d0*/  LDCU UR7, c[0x0][0x374] ;  /* 0x00006e80ff0777ac */ /* 0x000e620008000800 */
[----:B------:R-:W1:Y:S01]  /*10e0*/  LDCU UR21, c[0x0][0xb20] ;  /* 0x00016400ff1577ac */ /* 0x000e620008000800 */
[----:B--2---:R-:W-:Y:S02]  /*10f0*/  UISETP.NE.AND UP0, UPT, UR20, 0x1, UPT ;  /* 0x000000011400788c */ /* 0x004fe4000bf05270 */
[----:B---3--:R-:W-:Y:S01]  /*1100*/  UIMAD.WIDE.U32 UR4, UR46, UR12, URZ ;  /* 0x0000000c2e0472a5 */ /* 0x008fe2000f8e00ff */
[----:B------:R-:W2:Y:S01]  /*1110*/  LDCU.64 UR8, c[0x0][0xb28] ;  /* 0x00016500ff0877ac */ /* 0x000ea20008000a00 */
[----:B----4-:R-:W-:Y:S02]  /*1120*/  UIMAD.WIDE.U32 UR10, UR6, UR12, URZ ;  /* 0x0000000c060a72a5 */ /* 0x010fe4000f8e00ff */
[----:B------:R-:W-:-:S02]  /*1130*/  USHF.R.U32.HI UR5, URZ, UR13, UR5 ;  /* 0x0000000dff057299 */ /* 0x000fc40008011605 */
[----:B------:R-:W-:Y:S02]  /*1140*/  UISETP.NE.AND UP2, UPT, UR19, 0x1, UPT ;  /* 0x000000011300788c */ /* 0x000fe4000bf45270 */
[----:B------:R-:W-:Y:S01]  /*1150*/  USEL UR5, UR46, UR5, !UP0 ;  /* 0x000000052e057287 */ /* 0x000fe2000c000000 */
[----:B------:R-:W-:Y:S01]  /*1160*/  UMOV UR10, UR11 ;  /* 0x0000000b000a7c82 */ /* 0x000fe20008000000 */
[----:B------:R-:W-:Y:S02]  /*1170*/  UIMAD.WIDE.U32 UR16, UR45, UR15, URZ ;  /* 0x0000000f2d1072a5 */ /* 0x000fe4000f8e00ff */
[----:B------:R-:W-:Y:S02]  /*1180*/  @UP0 USHF.R.U32.HI UR6, URZ, UR13, UR10 ;  /* 0x0000000dff060299 */ /* 0x000fe4000801160a */
[----:B------:R-:W-:Y:S02]  /*1190*/  UISETP.NE.AND UP0, UPT, UR14, 0x1, UPT ;  /* 0x000000010e00788c */ /* 0x000fe4000bf05270 */
[----:B-1----:R-:W-:-:S02]  /*11a0*/  UIMAD.WIDE.U32 UR10, UR7, UR15, URZ ;  /* 0x0000000f070a72a5 */ /* 0x002fc4000f8e00ff */
[----:B--2---:R-:W-:Y:S01]  /*11b0*/  UIMAD.WIDE.U32 UR12, UR6, UR8, URZ ;  /* 0x00000008060c72a5 */ /* 0x004fe2000f8e00ff */
[----:B------:R-:W-:Y:S02]  /*11c0*/  UMOV UR4, UR17 ;  /* 0x0000001100047c82 */ /* 0x000fe40008000000 */
[----:B------:R-:W-:Y:S02]  /*11d0*/  USHF.R.U32.HI UR4, URZ, UR21, UR4 ;  /* 0x00000015ff047299 */ /* 0x000fe40008011604 */
[----:B------:R-:W-:Y:S02]  /*11e0*/  UMOV UR10, UR11 ;  /* 0x0000000b000a7c82 */ /* 0x000fe40008000000 */
[----:B------:R-:W-:Y:S01]  /*11f0*/  UMOV UR12, UR13 ;  /* 0x0000000d000c7c82 */ /* 0x000fe20008000000 */
[----:B------:R-:W-:Y:S02]  /*1200*/  @UP0 USHF.R.U32.HI UR7, URZ, UR21, UR10 ;  /* 0x00000015ff070299 */ /* 0x000fe4000801160a */
[----:B------:R-:W-:-:S02]  /*1210*/  USEL UR4, UR45, UR4, !UP0 ;  /* 0x000000042d047287 */ /* 0x000fc4000c000000 */
[----:B------:R-:W-:Y:S02]  /*1220*/  UIMAD.WIDE.U32 UR10, UR7, UR8, URZ ;  /* 0x00000008070a72a5 */ /* 0x000fe4000f8e00ff */
[----:B------:R-:W-:Y:S02]  /*1230*/  @UP2 USHF.R.U32.HI UR6, URZ, UR9, UR12 ;  /* 0x00000009ff062299 */ /* 0x000fe4000801160c */
[----:B------:R-:W-:-:S03]  /*1240*/  UIMAD.WIDE.U32 UR12, UR4, UR8, URZ ;  /* 0x00000008040c72a5 */ /* 0x000fc6000f8e00ff */
[----:B------:R-:W-:Y:S02]  /*1250*/  UMOV UR10, UR11 ;  /* 0x0000000b000a7c82 */ /* 0x000fe40008000000 */
[----:B------:R-:W-:Y:S02]  /*1260*/  @UP2 USHF.R.U32.HI UR7, URZ, UR9, UR10 ;  /* 0x00000009ff072299 */ /* 0x000fe4000801160a */
[----:B------:R-:W-:Y:S02]  /*1270*/  UIMAD UR10, UR6, UR19, URZ ;  /* 0x00000013060a72a4 */ /* 0x000fe4000f8e02ff */
[----:B------:R-:W-:-:S04]  /*1280*/  UIMAD UR7, UR7, UR19, URZ ;  /* 0x00000013070772a4 */ /* 0x000fc8000f8e02ff */
[----:B------:R-:W-:-:S03]  /*1290*/  UISETP.GE.AND UP0, UPT, UR4, UR7, UPT ;  /* 0x000000070400728c */ /* 0x000fc6000bf06270 */
[----:B------:R-:W-:Y:S01]  /*12a0*/  UMOV UR7, UR13 ;  /* 0x0000000d00077c82 */ /* 0x000fe20008000000 */
[----:B------:R-:W-:Y:S02]  /*12b0*/  UISETP.GE.OR UP0, UPT, UR5, UR10, UP0 ;  /* 0x0000000a0500728c */ /* 0x000fe40008706670 */
[----:B------:R-:W-:Y:S02]  /*12c0*/  UIMAD.WIDE.U32 UR10, UR5, UR8, URZ ;  /* 0x00000008050a72a5 */ /* 0x000fe4000f8e00ff */
[----:B------:R-:W-:Y:S02]  /*12d0*/  USHF.R.U32.HI UR7, URZ, UR9, UR7 ;  /* 0x00000009ff077299 */ /* 0x000fe40008011607 */
[----:B------:R-:W-:Y:S02]  /*12e0*/  UIADD3 UR10, UPT, UPT, -UR4, URZ, URZ ;  /* 0x000000ff040a7290 */ /* 0x000fe4000fffe1ff */
[----:B------:R-:W-:Y:S02]  /*12f0*/  USEL UR7, UR4, UR7, !UP2 ;  /* 0x0000000704077287 */ /* 0x000fe4000d000000 */
[----:B------:R-:W-:Y:S01]  /*1300*/  UIMAD UR10, UR14, UR10, UR45 ;  /* 0x0000000a0e0a72a4 */ /* 0x000fe2000f8e022d */
[----:B------:R-:W-:Y:S01]  /*1310*/  @!UP0 UMOV UR8, UR11 ;  /* 0x0000000b00088c82 */ /* 0x000fe20008000000 */
[----:B------:R-:W-:-:S02]  /*1320*/  UIADD3 UR11, UPT, UPT, -UR5, URZ, URZ ;  /* 0x000000ff050b7290 */ /* 0x000fc4000fffe1ff */
[----:B------:R-:W-:Y:S02]  /*1330*/  @!UP0 USHF.R.U32.HI UR8, URZ, UR9, UR8 ;  /* 0x00000009ff088299 */ /* 0x000fe40008011608 */
[----:B------:R-:W-:Y:S02]  /*1340*/  UIADD3 UR9, UPT, UPT, -UR7, URZ, URZ ;  /* 0x000000ff07097290 */ /* 0x000fe4000fffe1ff */
[----:B------:R-:W-:Y:S02]  /*1350*/  @!UP0 USEL UR8, UR5, UR8, !UP2 ;  /* 0x0000000805088287 */ /* 0x000fe4000d000000 */
[----:B------:R-:W-:Y:S02]  /*1360*/  UIMAD UR9, UR19, UR9, UR4 ;  /* 0x00000009130972a4 */ /* 0x000fe4000f8e0204 */
[----:B------:R-:W-:Y:S02]  /*1370*/  @!UP0 UIADD3 UR7, UPT, UPT, UR7, -UR8, URZ ;  /* 0x8000000807078290 */ /* 0x000fe4000fffe0ff */
[----:B------:R-:W-:-:S02]  /*1380*/  @!UP0 UIMAD UR6, UR9, UR6, UR8 ;  /* 0x00000006090682a4 */ /* 0x000fc4000f8e0208 */
[----:B------:R-:W-:Y:S02]  /*1390*/  @!UP0 UIMAD UR4, UR7, UR19, UR5 ;  /* 0x00000013070482a4 */ /* 0x000fe4000f8e0205 */
[----:B------:R-:W-:Y:S02]  /*13a0*/  UIMAD UR46, UR20, UR11, UR46 ;  /* 0x0000000b142e72a4 */ /* 0x000fe4000f8e022e */
[----:B------:R-:W-:Y:S01]  /*13b0*/  UIMAD UR45, UR4, UR14, UR10 ;  /* 0x0000000e042d72a4 */ /* 0x000fe2000f8e020a */
[----:B------:R-:W-:Y:S02]  /*13c0*/  @!UP0 UMOV UR5, UR6 ;  /* 0x0000000600058c82 */ /* 0x000fe40008000000 */
[----:B------:R-:W-:-:S12]  /*13d0*/  UIMAD UR46, UR5, UR20, UR46 ;  /* 0x00000014052e72a4 */ /* 0x000fd8000f8e022e */
.L_x_18:
[----:B------:R-:W-:-:S09]  /*13e0*/  UISETP.NE.AND UP0, UPT, UR22, 0x1, UPT ;  /* 0x000000011600788c */ /* 0x000fd2000bf05270 */
[----:B------:R-:W-:Y:S05]  /*13f0*/  BRA.U UP0, `(.L_x_19) ;  /* 0x0000000100407547 */ /* 0x000fea000b800000 */
[----:B------:R-:W2:Y:S01]  /*1400*/  LDCU.128 UR8, c[0x0][0xb10] ;  /* 0x00016200ff0877ac */ /* 0x000ea20008000c00 */
[----:B------:R-:W3:Y:S01]  /*1410*/  LDCU UR12, c[0x0][0xb0c] ;  /* 0x00016180ff0c77ac */ /* 0x000ee20008000800 */
[----:B------:R-:W4:Y:S01]  /*1420*/  LDCU UR13, c[0x0][0xb20] ;  /* 0x00016400ff0d77ac */ /* 0x000f220008000800 */
[----:B--2---:R-:W-:Y:S02]  /*1430*/  UIMAD.WIDE.U32 UR4, UR46, UR8, URZ ;  /* 0x000000082e0472a5 */ /* 0x004fe4000f8e00ff */
[----:B------:R-:W-:Y:S02]  /*1440*/  UIMAD.WIDE.U32 UR6, UR45, UR11, URZ ;  /* 0x0000000b2d0672a5 */ /* 0x000fe4000f8e00ff */
[----:B---3--:R-:W-:Y:S02]  /*1450*/  UISETP.NE.AND UP0, UPT, UR12, 0x1, UPT ;  /* 0x000000010c00788c */ /* 0x008fe4000bf05270 */
[----:B------:R-:W-:-:S03]  /*1460*/  USHF.R.U32.HI UR5, URZ, UR9, UR5 ;  /* 0x00000009ff057299 */ /* 0x000fc60008011605 */
[----:B------:R-:W-:Y:S01]  /*1470*/  UMOV UR4, UR7 ;  /* 0x0000000700047c82 */ /* 0x000fe20008000000 */
[----:B------:R-:W-:Y:S02]  /*1480*/  USEL UR5, UR46, UR5, !UP0 ;  /* 0x000000052e057287 */ /* 0x000fe4000c000000 */
[----:B------:R-:W-:Y:S02]  /*1490*/  UISETP.NE.AND UP0, UPT, UR10, 0x1, UPT ;  /* 0x000000010a00788c */ /* 0x000fe4000bf05270 */
[----:B----4-:R-:W-:-:S04]  /*14a0*/  USHF.R.U32.HI UR4, URZ, UR13, UR4 ;  /* 0x0000000dff047299 */ /* 0x010fc80008011604 */
[----:B------:R-:W-:-:S04]  /*14b0*/  USEL UR4, UR45, UR4, !UP0 ;  /* 0x000000042d047287 */ /* 0x000fc8000c000000 */
[----:B------:R-:W-:Y:S02]  /*14c0*/  UIADD3 UR6, UPT, UPT, UR5, -UR4, URZ ;  /* 0x8000000405067290 */ /* 0x000fe4000fffe0ff */
[----:B------:R-:W-:Y:S02]  /*14d0*/  UIADD3 UR4, UPT, UPT, -UR5, UR4, URZ ;  /* 0x0000000405047290 */ /* 0x000fe4000fffe1ff */
[----:B------:R-:W-:Y:S02]  /*14e0*/  UIMAD UR45, UR6, UR10, UR45 ;  /* 0x0000000a062d72a4 */ /* 0x000fe4000f8e022d */
[----:B------:R-:W-:-:S12]  /*14f0*/  UIMAD UR46, UR4, UR12, UR46 ;  /* 0x0000000c042e72a4 */ /* 0x000fd8000f8e022e */
.L_x_19:
[----:B------:R-:W-:Y:S01]  /*1500*/  UISETP.NE.AND UP0, UPT, UR18, 0x2, UPT ;  /* 0x000000021200788c */ /* 0x000fe2000bf05270 */
[----:B------:R-:W-:Y:S09]  /*1510*/  BRA.U !UP6, `(.L_x_20) ;  /* 0x000000010e0c7547 */ /* 0x000ff2000b800000 */
[----:B------:R-:W-:Y:S01]  /*1520*/  UCGABAR_WAIT ;  /* 0x0000000000007dc7 */ /* 0x000fe20008000000 */
[----:B------:R-:W-:Y:S01]  /*1530*/  CCTL.IVALL ;  /* 0x00000000ff00798f */ /* 0x000fe20002000000 */
[----:B------:R-:W-:Y:S05]  /*1540*/  BRA `(.L_x_21) ;  /* 0x0000000000047947 */ /* 0x000fea0003800000 */
.L_x_20:
[----:B------:R-:W-:Y:S06]  /*1550*/  BAR.SYNC.DEFER_BLOCKING 0x0 ;  /* 0x0000000000007b1d */ /* 0x000fec0000010000 */
.L_x_21:
[----:B------:R-:W-:Y:S05]  /*1560*/  BRA.U UP0, `(.L_x_22) ;  /* 0x0000001100c07547 */ /* 0x000fea000b800000 */
[----:B------:R-:W2:Y:S01]  /*1570*/  LDCU UR6, c[0x0][0x38c] ;  /* 0x00007180ff0677ac */ /* 0x000ea20008000800 */
[----:B------:R-:W-:Y:S01]  /*1580*/  PLOP3.LUT P1, PT, PT, PT, UP3, 0x80, 0x8 ;  /* 0x000000000008781c */ /* 0x000fe20003f2f038 */
[----:B------:R-:W-:Y:S01]  /*1590*/  IMAD.MOV.U32 R12, RZ, RZ, 0x1 ;  /* 0x00000001ff0c7424 */ /* 0x000fe200078e00ff */
[----:B------:R-:W-:Y:S01]  /*15a0*/  ISETP.EQ.OR P2, PT, R0, RZ, P3 ;  /* 0x000000ff0000720c */ /* 0x000fe20001f42670 */
[----:B------:R-:W-:Y:S01]  /*15b0*/  UISETP.NE.AND UP1, UPT, UR18, URZ, UPT ;  /* 0x000000ff1200728c */ /* 0x000fe2000bf25270 */
[----:B------:R-:W-:Y:S01]  /*15c0*/  PLOP3.LUT P1, PT, P1, PT, PT, 0x8, 0x80 ;  /* 0x000000000080781c */ /* 0x000fe20000f2e170 */
[----:B------:R-:W-:Y:S01]  /*15d0*/  USEL UR25, URZ, 0x1, UP5 ;  /* 0x00000001ff197887 */ /* 0x000fe2000a800000 */
[----:B------:R-:W-:Y:S01]  /*15e0*/  CS2R R10, SRZ ;  /* 0x00000000000a7805 */ /* 0x000fe2000001ff00 */
[----:B------:R-:W-:Y:S01]  /*15f0*/  IMAD.MOV.U32 R9, RZ, RZ, RZ ;  /* 0x000000ffff097224 */ /* 0x000fe200078e00ff */
[----:B------:R-:W3:Y:S01]  /*1600*/  LDCU UR39, c[0x0][0x370] ;  /* 0x00006e00ff2777ac */ /* 0x000ee20008000800 */
[----:B------:R-:W-:Y:S01]  /*1610*/  IMAD.MOV.U32 R8, RZ, RZ, 0x1 ;  /* 0x00000001ff087424 */ /* 0x000fe200078e00ff */
[----:B------:R-:W4:Y:S01]  /*1620*/  LDCU.64 UR28, c[0x0][0x348] ;  /* 0x00006900ff1c77ac */ /* 0x000f220008000a00 */
[----:B------:R-:W-:-:S02]  /*1630*/  USHF.R.U32.HI UR44, URZ, 0x6, UR24 ;  /* 0x00000006ff2c7899 */ /* 0x000fc40008011618 */
[----:B--2---:R-:W-:Y:S02]  /*1640*/  UIADD3 UR5, UPT, UPT, UR6, 0x3f, URZ ;  /* 0x0000003f06057890 */ /* 0x004fe4000fffe0ff */
[----:B------:R-:W-:Y:S02]  /*1650*/  UIADD3 UR47, UPT, UPT, UR6, 0x7e, URZ ;  /* 0x0000007e062f7890 */ /* 0x000fe4000fffe0ff */
[----:B------:R-:W-:Y:S01]  /*1660*/  USHF.R.S32.HI UR4, URZ, 0x1f, UR5 ;  /* 0x0000001fff047899 */ /* 0x000fe20008011405 */
[----:B------:R-:W2:Y:S03]  /*1670*/  LDCU UR38, c[0x0][0x374] ;  /* 0x00006e80ff2677ac */ /* 0x000ea60008000800 */
[----:B------:R-:W-:Y:S02]  /*1680*/  ULEA.HI UR4, UR4, UR5, URZ, 0x6 ;  /* 0x0000000504047291 */ /* 0x000fe4000f8f30ff */
[----:B------:R-:W-:-:S02]  /*1690*/  USEL UR25, UR25, 0x2, UP1 ;  /* 0x0000000219197887 */ /* 0x000fc40008800000 */
[----:B------:R-:W-:Y:S02]  /*16a0*/  USHF.R.S32.HI UR41, URZ, 0x6, UR4 ;  /* 0x00000006ff297899 */ /* 0x000fe40008011404 */
[----:B------:R-:W-:Y:S02]  /*16b0*/  UIADD3 UR4, UPT, UPT, UR6, -0x1, URZ ;  /* 0xffffffff06047890 */ /* 0x000fe4000fffe0ff */
[----:B------:R-:W-:Y:S02]  /*16c0*/  UISETP.LT.U32.AND UP0, UPT, UR41, 0x4, UPT ;  /* 0x000000042900788c */ /* 0x000fe4000bf01070 */
[----:B------:R-:W-:Y:S02]  /*16d0*/  UISETP.GE.U32.AND UP2, UPT, UR4, -0x7f, UPT ;  /* 0xffffff810400788c */ /* 0x000fe4000bf46070 */
[----:B------:R-:W-:Y:S01]  /*16e0*/  USEL UR40, UR41, 0x4, UP0 ;  /* 0x0000000429287887 */ /* 0x000fe20008000000 */
[----:B------:R-:W-:-:S03]  /*16f0*/  UMOV UR5, URZ ;  /* 0x000000ff00057c82 */ /* 0x000fc60008000000 */
[----:B------:R-:W-:Y:S02]  /*1700*/  UIADD3 UR21, UPT, UPT, UR40, -0x1, URZ ;  /* 0xffffffff28157890 */ /* 0x000fe4000fffe0ff */
[----:B------:R-:W-:-:S03]  /*1710*/  UIADD3 UR43, UPT, UPT, UR41, -UR40, URZ ;  /* 0x80000028292b7290 */ /* 0x000fc6000fffe0ff */
[----:B------:R-:W-:-:S04]  /*1720*/  @UP2 UIADD3 UR21, UPT, UPT, UR40, URZ, URZ ;  /* 0x000000ff28152290 */ /* 0x000fc8000fffe0ff */
[----:B--234-:R-:W-:-:S12]  /*1730*/  UIADD3 UR21, UPT, UPT, UR21, 0x1, URZ ;  /* 0x0000000115157890 */ /* 0x01cfd8000fffe0ff */
.L_x_42:
[----:B------:R-:W-:Y:S01]  /*1740*/  UISETP.NE.AND UP0, UPT, UR48, URZ, UPT ;  /* 0x000000ff3000728c */ /* 0x000fe2000bf05270 */
[----:B------:R-:W2:Y:S08]  /*1750*/  S2UR UR48, SR_CgaCtaId ;  /* 0x00000000003079c3 */ /* 0x000eb00000008800 */
[----:B------:R-:W-:Y:S05]  /*1760*/  BRA.U UP0, `(.L_x_23) ;  /* 0x0000000100347547 */ /* 0x000fea000b800000 */
[----:B------:R-:W3:Y:S01]  /*1770*/  S2R R0, SR_CgaCtaId ;  /* 0x0000000000007919 */ /* 0x000ee20000008800 */
[----:B------:R-:W-:-:S04]  /*1780*/  MOV R2, 0x400 ;  /* 0x0000040000027802 */ /* 0x000fc80000000f00 */
[----:B---3--:R-:W-:Y:S02]  /*1790*/  LEA R0, R0, R2, 0x18 ;  /* 0x0000000200007211 */ /* 0x008fe400078ec0ff */
[----:B------:R-:W-:-:S03]  /*17a0*/  SHF.L.U32 R2, R8, 0x1f, RZ ;  /* 0x0000001f08027819 */ /* 0x000fc600000006ff */
[----:B------:R-:W-:-:S04]  /*17b0*/  IMAD R0, R9, 0x8, R0 ;  /* 0x0000000809007824 */ /* 0x000fc800078e0200 */
[----:B------:R-:W3:Y:S02]  /*17c0*/  SYNCS.PHASECHK.TRANS64.TRYWAIT P0, [R0+URZ+0xd0], R2 ;  /* 0x0000d002000075a7 */ /* 0x000ee400080011ff */
[----:B---3--:R-:W-:Y:S05]  /*17d0*/  @!P0 BRA `(.L_x_24) ;  /* 0x0000004c00dc8947 */ /* 0x008fea0003800000 */
.L_x_102:
[----:B------:R-:W-:Y:S01]  /*17e0*/  VIADD R9, R9, 0x1 ;  /* 0x0000000109097836 */ /* 0x000fe20000000000 */
[----:B------:R3:W-:Y:S04]  /*17f0*/  SYNCS.ARRIVE.TRANS64.A1T0 RZ, [R0+URZ+0xc0], RZ ;  /* 0x0000c0ff00ff79a7 */ /* 0x0007e800081000ff */
[----:B------:R-:W-:-:S04]  /*1800*/  ISETP.NE.AND P0, PT, R9, 0x2, PT ;  /* 0x000000020900780c */ /* 0x000fc80003f05270 */
[----:B------:R-:W-:Y:S02]  /*1810*/  SEL R9, R9, RZ, P0 ;  /* 0x000000ff09097207 */ /* 0x000fe40000000000 */
[----:B---3--:R-:W-:-:S04]  /*1820*/  SEL R0, RZ, 0x1, P0 ;  /* 0x00000001ff007807 */ /* 0x008fc80000000000 */
[----:B------:R-:W-:-:S07]  /*1830*/  LOP3.LUT R8, R8, R0, RZ, 0x3c, !PT ;  /* 0x0000000008087212 */ /* 0x000fce00078e3cff */
.L_x_23:
[----:B------:R-:W-:Y:S01]  /*1840*/  UMOV UR6, 0x400 ;  /* 0x0000040000067882 */ /* 0x000fe20000000000 */
[----:B------:R-:W-:Y:S01]  /*1850*/  SHF.L.U32 R0, R12, 0x1f, RZ ;  /* 0x0000001f0c007819 */ /* 0x000fe200000006ff */
[----:B--2---:R-:W-:Y:S02]  /*1860*/  ULEA UR6, UR48, UR6, 0x18 ;  /* 0x0000000630067291 */ /* 0x004fe4000f8ec0ff */
[----:B------:R-:W-:Y:S02]  /*1870*/  UISETP.GE.U32.AND UP0, UPT, UR47, 0x7f, UPT ;  /* 0x0000007f2f00788c */ /* 0x000fe4000bf06070 */
[----:B------:R-:W-:Y:S02]  /*1880*/  ULEA UR4, UR5, UR6, 0x3 ;  /* 0x0000000605047291 */ /* 0x000fe4000f8e18ff */
[----:B------:R-:W-:Y:S02]  /*1890*/  USHF.L.U32 UR35, UR46, 0x6, URZ ;  /* 0x000000062e237899 */ /* 0x000fe400080006ff */
[----:B------:R-:W-:Y:S01]  /*18a0*/  ULEA UR11, UR45, UR44, 0x6 ;  /* 0x0000002c2d0b7291 */ /* 0x000fe2000f8e30ff */
[----:B------:R-:W-:-:S04]  /*18b0*/  UMOV UR13, URZ ;  /* 0x000000ff000d7c82 */ /* 0x000fc80008000000 */
[----:B------:R2:W3:Y:S01]  /*18c0*/  SYNCS.PHASECHK.TRANS64.TRYWAIT P0, [UR4+0x20], R0 ;  /* 0x00002000ff0075a7 */ /* 0x0004e20008001104 */
[----:B------:R-:W-:Y:S06]  /*18d0*/  BRA.U !UP0, `(.L_x_25) ;  /* 0x0000000108bc7547 */ /* 0x000fec000b800000 */
[----:B------:R-:W-:Y:S01]  /*18e0*/  UMOV UR7, URZ ;  /* 0x000000ff00077c82 */ /* 0x000fe20008000000 */
[----:B------:R-:W-:-:S05]  /*18f0*/  UMOV UR4, UR5 ;  /* 0x0000000500047c82 */ /* 0x000fca0008000000 */
.L_x_31:
[----:B------:R-:W-:Y:S01]  /*1900*/  ULEA UR33, UR4, UR6, 0x3 ;  /* 0x0000000604217291 */ /* 0x000fe2000f8e18ff */
[----:B---3--:R-:W-:Y:S01]  /*1910*/  @!P3 MOV R2, 0x2000 ;  /* 0x000020000002b802 */ /* 0x008fe20000000f00 */
[----:B-1-34-:R-:W-:Y:S10]  /*1920*/  @P0 BRA `(.L_x_26) ;  /* 0x00000000000c0947 */ /* 0x01aff40003800000 */
[----:B------:R-:W-:-:S04]  /*1930*/  SHF.L.U32 R3, R12, 0x1f, RZ ;  /* 0x0000001f0c037819 */ /* 0x000fc800000006ff */
[----:B------:R-:W3:Y:S02]  /*1940*/  SYNCS.PHASECHK.TRANS64.TRYWAIT P0, [UR33+0x20], R3 ;  /* 0x00002003ff0075a7 */ /* 0x000ee40008001121 */
[----:B---3--:R-:W-:Y:S05]  /*1950*/  @!P0 BRA `(.L_x_27) ;  /* 0x0000004c00908947 */ /* 0x008fea0003800000 */
.L_x_26:
[----:B------:R3:W-:Y:S01]  /*1960*/  @!P3 SYNCS.ARRIVE.TRANS64 RZ, [UR33], R2 ;  /* 0x00000002ffffb9a7 */ /* 0x0007e20008000021 */
[----:B------:R-:W-:-:S04]  /*1970*/  ULOP3.LUT UR5, UR25, 0x2, URZ, 0xfc, !UPT ;  /* 0x0000000219057892 */ /* 0x000fc8000f8efcff */
[----:B------:R-:W-:-:S09]  /*1980*/  UISETP.NE.AND UP0, UPT, UR5, 0x2, UPT ;  /* 0x000000020500788c */ /* 0x000fd2000bf05270 */
[----:B------:R-:W-:Y:S05]  /*1990*/  BRA.U UP0, `(.L_x_28) ;  /* 0x0000000100047547 */ /* 0x000fea000b800000 */
[----:B-1----:R-:W-:Y:S05]  /*19a0*/  BPT.TRAP 0x1 ;  /* 0x000000040000795c */ /* 0x002fea0000300000 */
.L_x_28:
[----:B------:R-:W-:Y:S04]  /*19b0*/  BSSY.RECONVERGENT B0, `(.L_x_29) ;  /* 0x0000003000007945 */ /* 0x000fe80003800200 */
[----:B------:R-:W-:Y:S05]  /*19c0*/  @P2 BRA `(.L_x_30) ;  /* 0x0000000000042947 */ /* 0x000fea0003800000 */
[----:B-1----:R-:W-:Y:S05]  /*19d0*/  BPT.TRAP 0x1 ;  /* 0x000000040000795c */ /* 0x002fea0000300000 */
.L_x_30:
[----:B-1----:R-:W-:Y:S05]  /*19e0*/  BSYNC.RECONVERGENT B0 ;  /* 0x0000000000007941 */ /* 0x002fea0003800200 */
.L_x_29:
[----:B------:R-:W-:Y:S02]  /*19f0*/  UIADD3 UR5, UPT, UPT, UR4, 0x1, URZ ;  /* 0x0000000104057890 */ /* 0x000fe4000fffe0ff */
[----:B------:R-:W-:Y:S02]  /*1a00*/  USHF.L.U32 UR34, UR7, 0x6, URZ ;  /* 0x0000000607227899 */ /* 0x000fe400080006ff */
[----:B------:R-:W-:Y:S02]  /*1a10*/  UISETP.NE.AND UP0, UPT, UR5, 0x4, UPT ;  /* 0x000000040500788c */ /* 0x000fe4000bf05270 */
[----:B------:R-:W-:Y:S02]  /*1a20*/  USHF.L.U32 UR32, UR4, 0xc, URZ ;  /* 0x0000000c04207899 */ /* 0x000fe400080006ff */
[----:B------:R-:W-:Y:S02]  /*1a30*/  USEL UR9, URZ, 0x1, UP0 ;  /* 0x00000001ff097887 */ /* 0x000fe40008000000 */
[----:B------:R-:W-:-:S02]  /*1a40*/  USEL UR5, UR5, URZ, UP0 ;  /* 0x000000ff05057287 */ /* 0x000fc40008000000 */
[----:B------:R-:W-:Y:S02]  /*1a50*/  UIADD3 UR14, UP0, UPT, UR28, 0x180, URZ ;  /* 0x000001801c0e7890 */ /* 0x000fe4000ff1e0ff */
[----:B------:R-:W-:Y:S01]  /*1a60*/  ULEA UR8, UR5, UR6, 0x3 ;  /* 0x0000000605087291 */ /* 0x000fe2000f8e18ff */
[----:B------:R-:W-:Y:S01]  /*1a70*/  LOP3.LUT R12, R12, UR9, RZ, 0x3c, !PT ;  /* 0x000000090c0c7c12 */ /* 0x000fe2000f8e3cff */
[----:B------:R-:W-:Y:S02]  /*1a80*/  UIADD3 UR7, UPT, UPT, UR7, 0x1, URZ ;  /* 0x0000000107077890 */ /* 0x000fe4000fffe0ff */
[----:B------:R-:W-:Y:S01]  /*1a90*/  UIADD3 UR16, UP1, UPT, UR28, 0x80, URZ ;  /* 0x000000801c107890 */ /* 0x000fe2000ff3e0ff */
[----:B--2---:R-:W-:Y:S01]  /*1aa0*/  SHF.L.U32 R0, R12, 0x1f, RZ ;  /* 0x0000001f0c007819 */ /* 0x004fe200000006ff */
[----:B------:R-:W-:Y:S02]  /*1ab0*/  UIADD3.X UR15, UPT, UPT, URZ, UR29, URZ, UP0, !UPT ;  /* 0x0000001dff0f7290 */ /* 0x000fe400087fe4ff */
[----:B------:R-:W-:Y:S01]  /*1ac0*/  UISETP.NE.AND UP0, UPT, UR7, UR21, UPT ;  /* 0x000000150700728c */ /* 0x000fe2000bf05270 */
[----:B------:R4:W1:Y:S01]  /*1ad0*/  SYNCS.PHASECHK.TRANS64.TRYWAIT P0, [UR8+0x20], R0 ;  /* 0x00002000ff0075a7 */ /* 0x0008620008001108 */
[----:B------:R-:W-:-:S02]  /*1ae0*/  ULOP3.LUT UR8, UR32, UR24, URZ, 0xfc, !UPT ;  /* 0x0000001820087292 */ /* 0x000fc4000f8efcff */
[----:B------:R-:W-:Y:S02]  /*1af0*/  UIADD3.X UR17, UPT, UPT, URZ, UR29, URZ, UP1, !UPT ;  /* 0x0000001dff117290 */ /* 0x000fe40008ffe4ff */
[----:B------:R-:W-:Y:S02]  /*1b00*/  UIADD3 UR32, UPT, UPT, UR6, 0x2400, UR32 ;  /* 0x0000240006207890 */ /* 0x000fe4000fffe020 */
[----:B------:R-:W-:Y:S01]  /*1b10*/  UIADD3 UR8, UPT, UPT, UR6, 0x6400, UR8 ;  /* 0x0000640006087890 */ /* 0x000fe2000fffe008 */
[----:B------:R-:W-:Y:S01]  /*1b20*/  UMOV UR18, 0x0 ;  /* 0x0000000000127882 */ /* 0x000fe20000000000 */
[----:B------:R-:W-:Y:S01]  /*1b30*/  UMOV UR19, 0x10000000 ;  /* 0x1000000000137882 */ /* 0x000fe20000000000 */
[----:B------:R-:W-:Y:S01]  /*1b40*/  UMOV UR4, 0x30000 ;  /* 0x0003000000047882 */ /* 0x000fe20000000000 */
[----:B------:R-:W-:Y:S01]  /*1b50*/  UMOV UR12, UR36 ;  /* 0x00000024000c7c82 */ /* 0x000fe20008000000 */
[----:B------:R-:W-:Y:S01]  /*1b60*/  UMOV UR9, UR33 ;  /* 0x0000002100097c82 */ /* 0x000fe20008000000 */
[----:B------:R-:W-:Y:S01]  /*1b70*/  UMOV UR10, UR34 ;  /* 0x00000022000a7c82 */ /* 0x000fe20008000000 */
[----:B------:R-:W-:Y:S01]  /*1b80*/  UTMALDG.3D [UR32], [UR16], desc[UR18] ;  /* 0x00001220100075b4 */ /* 0x000fe20008011000 */
[----:B------:R-:W-:Y:S01]  /*1b90*/  UMOV UR13, UR21 ;  /* 0x00000015000d7c82 */ /* 0x000fe20008000000 */
[----:B------:R2:W-:Y:S02]  /*1ba0*/  UTMALDG.3D.MULTICAST [UR8], [UR14], UR4, desc[UR18] ;  /* 0x000012080e0073b4 */ /* 0x0005e40008011804 */
[----:B--2---:R-:W-:Y:S01]  /*1bb0*/  UMOV UR4, UR5 ;  /* 0x0000000500047c82 */ /* 0x004fe20008000000 */
[----:B------:R-:W-:Y:S05]  /*1bc0*/  BRA.U UP0, `(.L_x_31) ;  /* 0xfffffffd004c7547 */ /* 0x000fea000b83ffff */
.L_x_25:
[----:B------:R-:W-:Y:S01]  /*1bd0*/  ULEA UR4, UR5, UR6, 0x3 ;  /* 0x0000000605047291 */ /* 0x000fe2000f8e18ff */
[----:B--2-4-:R-:W-:Y:S01]  /*1be0*/  SHF.L.U32 R0, R12, 0x1f, RZ ;  /* 0x0000001f0c007819 */ /* 0x014fe200000006ff */
[----:B------:R-:W-:Y:S01]  /*1bf0*/  @!P1 SYNCS.ARRIVE.TRANS64.A1T0 RZ, [UR6+0x58], RZ ;  /* 0x000058ffffff99a7 */ /* 0x000fe20008100006 */
[----:B------:R-:W-:-:S06]  /*1c00*/  UISETP.GT.AND UP0, UPT, UR41, UR40, UPT ;  /* 0x000000282900728c */ /* 0x000fcc000bf04270 */
[----:B-1-3--:R1:W2:Y:S03]  /*1c10*/  SYNCS.PHASECHK.TRANS64.TRYWAIT P0, [UR4+0x20], R0 ;  /* 0x00002000ff0075a7 */ /* 0x00a2a60008001104 */
[----:B------:R-:W-:Y:S05]  /*1c20*/  BRA.U !UP0, `(.L_x_32) ;  /* 0x0000000108c07547 */ /* 0x000fea000b800000 */
[----:B------:R-:W-:Y:S01]  /*1c30*/  UIADD3 UR26, UPT, UPT, UR43, UR13, URZ ;  /* 0x0000000d2b1a7290 */ /* 0x000fe2000fffe0ff */
[----:B------:R-:W-:-:S11]  /*1c40*/  UMOV UR4, UR5 ;  /* 0x0000000500047c82 */ /* 0x000fd60008000000 */
.L_x_38:
[----:B------:R-:W-:Y:S01]  /*1c50*/  ULEA UR17, UR4, UR6, 0x3 ;  /* 0x0000000604117291 */ /* 0x000fe2000f8e18ff */
[----:B--2---:R-:W-:Y:S01]  /*1c60*/  @!P3 MOV R2, 0x2000 ;  /* 0x000020000002b802 */ /* 0x004fe20000000f00 */
[----:B--234-:R-:W-:Y:S10]  /*1c70*/  @P0 BRA `(.L_x_33) ;  /* 0x00000000000c0947 */ /* 0x01cff40003800000 */
[----:B------:R-:W-:-:S04]  /*1c80*/  SHF.L.U32 R3, R12, 0x1f, RZ ;  /* 0x0000001f0c037819 */ /* 0x000fc800000006ff */
[----:B------:R-:W2:Y:S02]  /*1c90*/  SYNCS.PHASECHK.TRANS64.TRYWAIT P0, [UR17+0x20], R3 ;  /* 0x00002003ff0075a7 */ /* 0x000ea40008001111 */
[----:B--2---:R-:W-:Y:S05]  /*1ca0*/  @!P0 BRA `(.L_x_34) ;  /* 0x0000004800d48947 */ /* 0x004fea0003800000 */
.L_x_33:
[----:B------:R2:W-:Y:S01]  /*1cb0*/  @!P3 SYNCS.ARRIVE.TRANS64 RZ, [UR17], R2 ;  /* 0x00000002ffffb9a7 */ /* 0x0005e20008000011 */
[----:B------:R-:W-:-:S04]  /*1cc0*/  ULOP3.LUT UR5, UR25, 0x2, URZ, 0xfc, !UPT ;  /* 0x0000000219057892 */ /* 0x000fc8000f8efcff */
[----:B------:R-:W-:-:S09]  /*1cd0*/  UISETP.NE.AND UP0, UPT, UR5, 0x2, UPT ;  /* 0x000000020500788c */ /* 0x000fd2000bf05270 */
[----:B------:R-:W-:Y:S05]  /*1ce0*/  BRA.U UP0, `(.L_x_35) ;  /* 0x0000000100047547 */ /* 0x000fea000b800000 */
[----:B------:R-:W-:Y:S05]  /*1cf0*/  BPT.TRAP 0x1 ;  /* 0x000000040000795c */ /* 0x000fea0000300000 */
.L_x_35:
[----:B------:R-:W-:Y:S04]  /*1d00*/  BSSY.RECONVERGENT B0, `(.L_x_36) ;  /* 0x0000003000007945 */ /* 0x000fe80003800200 */
[----:B------:R-:W-:Y:S05]  /*1d10*/  @P2 BRA `(.L_x_37) ;  /* 0x0000000000042947 */ /* 0x000fea0003800000 */
[----:B------:R-:W-:Y:S05]  /*1d20*/  BPT.TRAP 0x1 ;  /* 0x000000040000795c */ /* 0x000fea0000300000 */
.L_x_37:
[----:B------:R-:W-:Y:S05]  /*1d30*/  BSYNC.RECONVERGENT B0 ;  /* 0x0000000000007941 */ /* 0x000fea0003800200 */
.L_x_36:
[----:B------:R-:W-:Y:S02]  /*1d40*/  UIADD3 UR5, UPT, UPT, UR4, 0x1, URZ ;  /* 0x0000000104057890 */ /* 0x000fe4000fffe0ff */
[----:B------:R-:W-:Y:S02]  /*1d50*/  USHF.L.U32 UR18, UR13, 0x6, URZ ;  /* 0x000000060d127899 */ /* 0x000fe400080006ff */
[----:B------:R-:W-:Y:S02]  /*1d60*/  UISETP.NE.AND UP0, UPT, UR5, 0x4, UPT ;  /* 0x000000040500788c */ /* 0x000fe4000bf05270 */
[----:B------:R-:W-:Y:S02]  /*1d70*/  USHF.L.U32 UR16, UR4, 0xc, URZ ;  /* 0x0000000c04107899 */ /* 0x000fe400080006ff */
[----:B------:R-:W-:Y:S02]  /*1d80*/  USEL UR8, URZ, 0x1, UP0 ;  /* 0x00000001ff087887 */ /* 0x000fe40008000000 */
[----:B------:R-:W-:-:S02]  /*1d90*/  USEL UR5, UR5, URZ, UP0 ;  /* 0x000000ff05057287 */ /* 0x000fc40008000000 */
[----:B------:R-:W-:Y:S02]  /*1da0*/  UIADD3 UR22, UP0, UPT, UR28, 0x180, URZ ;  /* 0x000001801c167890 */ /* 0x000fe4000ff1e0ff */
[----:B------:R-:W-:Y:S01]  /*1db0*/  UIADD3 UR13, UPT, UPT, UR13, 0x1, URZ ;  /* 0x000000010d0d7890 */ /* 0x000fe2000fffe0ff */
[----:B------:R-:W-:Y:S01]  /*1dc0*/  LOP3.LUT R12, R12, UR8, RZ, 0x3c, !PT ;  /* 0x000000080c0c7c12 */ /* 0x000fe2000f8e3cff */
[----:B------:R-:W-:Y:S02]  /*1dd0*/  UIADD3 UR14, UP1, UPT, UR28, 0x80, URZ ;  /* 0x000000801c0e7890 */ /* 0x000fe4000ff3e0ff */
[----:B------:R-:W-:Y:S01]  /*1de0*/  UIADD3.X UR23, UPT, UPT, URZ, UR29, URZ, UP0, !UPT ;  /* 0x0000001dff177290 */ /* 0x000fe200087fe4ff */
[----:B-1----:R-:W-:Y:S01]  /*1df0*/  SHF.L.U32 R0, R12, 0x1f, RZ ;  /* 0x0000001f0c007819 */ /* 0x002fe200000006ff */
[----:B------:R-:W-:Y:S02]  /*1e00*/  ULOP3.LUT UR8, UR16, UR24, URZ, 0xfc, !UPT ;  /* 0x0000001810087292 */ /* 0x000fe4000f8efcff */
[----:B------:R-:W-:-:S02]  /*1e10*/  UISETP.NE.AND UP0, UPT, UR13, UR26, UPT ;  /* 0x0000001a0d00728c */ /* 0x000fc4000bf05270 */
[----:B------:R-:W-:Y:S02]  /*1e20*/  ULEA UR7, UR5, UR6, 0x3 ;  /* 0x0000000605077291 */ /* 0x000fe4000f8e18ff */
[----:B------:R-:W-:Y:S02]  /*1e30*/  UIADD3 UR16, UPT, UPT, UR6, 0x2400, UR16 ;  /* 0x0000240006107890 */ /* 0x000fe4000fffe010 */
[----:B------:R-:W-:Y:S02]  /*1e40*/  UIADD3.X UR15, UPT, UPT, URZ, UR29, URZ, UP1, !UPT ;  /* 0x0000001dff0f7290 */ /* 0x000fe40008ffe4ff */
[----:B------:R-:W-:Y:S01]  /*1e50*/  UIADD3 UR8, UPT, UPT, UR6, 0x6400, UR8 ;  /* 0x0000640006087890 */ /* 0x000fe2000fffe008 */
[----:B------:R-:W-:Y:S01]  /*1e60*/  UMOV UR30, 0x0 ;  /* 0x00000000001e7882 */ /* 0x000fe20000000000 */
[----:B------:R-:W-:Y:S01]  /*1e70*/  UMOV UR31, 0x10000000 ;  /* 0x10000000001f7882 */ /* 0x000fe20000000000 */
[----:B------:R-:W-:Y:S01]  /*1e80*/  UMOV UR19, UR35 ;  /* 0x0000002300137c82 */ /* 0x000fe20008000000 */
[----:B------:R-:W-:Y:S01]  /*1e90*/  UMOV UR20, UR36 ;  /* 0x0000002400147c82 */ /* 0x000fe20008000000 */
[----:B------:R3:W4:Y:S01]  /*1ea0*/  SYNCS.PHASECHK.TRANS64.TRYWAIT P0, [UR7+0x20], R0 ;  /* 0x00002000ff0075a7 */ /* 0x0007220008001107 */
[----:B------:R-:W-:Y:S01]  /*1eb0*/  UMOV UR4, 0x30000 ;  /* 0x0003000000047882 */ /* 0x000fe20000000000 */
[----:B------:R-:W-:Y:S01]  /*1ec0*/  UMOV UR12, UR36 ;  /* 0x00000024000c7c82 */ /* 0x000fe20008000000 */
[----:B------:R-:W-:Y:S01]  /*1ed0*/  UMOV UR9, UR17 ;  /* 0x0000001100097c82 */ /* 0x000fe20008000000 */
[----:B------:R-:W-:Y:S01]  /*1ee0*/  UMOV UR10, UR18 ;  /* 0x00000012000a7c82 */ /* 0x000fe20008000000 */
[----:B------:R-:W-:Y:S01]  /*1ef0*/  UTMALDG.3D [UR16], [UR14], desc[UR30] ;  /* 0x00001e100e0075b4 */ /* 0x000fe20008011000 */
[----:B------:R1:W-:Y:S02]  /*1f00*/  UTMALDG.3D.MULTICAST [UR8], [UR22], UR4, desc[UR30] ;  /* 0x00001e08160073b4 */ /* 0x0003e40008011804 */
[----:B-1----:R-:W-:Y:S01]  /*1f10*/  UMOV UR4, UR5 ;  /* 0x0000000500047c82 */ /* 0x002fe20008000000 */
[----:B------:R-:W-:Y:S05]  /*1f20*/  BRA.U UP0, `(.L_x_38) ;  /* 0xfffffffd00487547 */ /* 0x000fea000b83ffff */
.L_x_32:
[C---:B------:R-:W-:Y:S01]  /*1f30*/  LEA R3, R11.reuse, UR6, 0x3 ;  /* 0x000000060b037c11 */ /* 0x040fe2000f8e18ff */
[----:B------:R-:W-:Y:S01]  /*1f40*/  NOP ;  /* 0x0000000000007918 */ /* 0x000fe20000000000 */
[----:B-1-3--:R-:W-:Y:S02]  /*1f50*/  SHF.L.U32 R0, R10, 0x1f, RZ ;  /* 0x0000001f0a007819 */ /* 0x00afe400000006ff */
[----:B------:R-:W-:Y:S02]  /*1f60*/  LEA R4, R11, UR6, 0x4 ;  /* 0x000000060b047c11 */ /* 0x000fe4000f8e20ff */
[----:B--2-4-:R-:W1:Y:S02]  /*1f70*/  SYNCS.PHASECHK.TRANS64.TRYWAIT P0, [R3+URZ+0x60], R0 ;  /* 0x00006000030075a7 */ /* 0x014e6400080011ff */
[----:B-1----:R-:W-:Y:S05]  /*1f80*/  @!P0 BRA `(.L_x_39) ;  /* 0x0000004800348947 */ /* 0x002fea0003800000 */
.L_x_105:
[----:B------:R-:W2:Y:S01]  /*1f90*/  LDS.128 R4, [R4+0xf0] ;  /* 0x0000f00004047984 */ /* 0x000ea20000000c00 */
[----:B------:R-:W-:Y:S01]  /*1fa0*/  UISETP.GE.AND UP0, UPT, UR42, 0x1, UPT ;  /* 0x000000012a00788c */ /* 0x000fe2000bf06270 */
[----:B------:R-:W-:Y:S01]  /*1fb0*/  @!PT LDS RZ, [RZ] ;  /* 0x00000000fffff984 */ /* 0x000fe20000000800 */
[----:B------:R-:W-:Y:S01]  /*1fc0*/  @!PT LDS RZ, [RZ] ;  /* 0x00000000fffff984 */ /* 0x000fe20000000800 */
[----:B------:R-:W-:Y:S01]  /*1fd0*/  @!PT LDS RZ, [RZ] ;  /* 0x00000000fffff984 */ /* 0x000fe20000000800 */
[----:B------:R-:W-:Y:S01]  /*1fe0*/  @!PT LDS RZ, [RZ] ;  /* 0x00000000fffff984 */ /* 0x000fe20000000800 */
[----:B------:R3:W-:Y:S06]  /*1ff0*/  MEMBAR.ALL.CTA ;  /* 0x0000000000007992 */ /* 0x0007ec0000008000 */
[----:B---3--:R-:W3:Y:S01]  /*2000*/  FENCE.VIEW.ASYNC.S ;  /* 0x00000000000073c6 */ /* 0x008ee20000000000 */
[----:B--2---:R-:W-:-:S13]  /*2010*/  LOP3.LUT P0, RZ, R6, 0x1, RZ, 0xc0, !PT ;  /* 0x0000000106ff7812 */ /* 0x004fda000780c0ff */
[----:B---3--:R-:W-:Y:S01]  /*2020*/  VOTEU.ANY UP1, P0 ;  /* 0x0000000000ff7886 */ /* 0x008fe20000020100 */
[----:B------:R-:W-:-:S13]  /*2030*/  PLOP3.LUT P0, PT, PT, PT, UP1, 0x80, 0x8 ;  /* 0x000000000008781c */ /* 0x000fda0003f0f018 */
[----:B-1----:R-:W-:Y:S02]  /*2040*/  @P0 LOP3.LUT R0, R5, 0xffff, RZ, 0xc0, !PT ;  /* 0x0000ffff05000812 */ /* 0x002fe400078ec0ff */
[----:B------:R-:W-:Y:S02]  /*2050*/  @P0 MOV R2, R4 ;  /* 0x0000000400020202 */ /* 0x000fe40000000f00 */
[----:B------:R-:W-:Y:S01]  /*2060*/  @P0 R2UR UR7, R0 ;  /* 0x00000000000702ca */ /* 0x000fe200000e0000 */
[----:B------:R-:W-:Y:S01]  /*2070*/  VIADD R0, R3, 0x70 ;  /* 0x0000007003007836 */ /* 0x000fe20000000000 */
[----:B------:R-:W-:Y:S02]  /*2080*/  @P0 SHF.R.U32.HI R4, RZ, 0x10, R5 ;  /* 0x00000010ff040819 */ /* 0x000fe40000011605 */
[----:B------:R-:W-:Y:S02]  /*2090*/  @P0 R2UR UR8, R2 ;  /* 0x00000000020802ca */ /* 0x000fe400000e0000 */
[----:B------:R-:W-:-:S02]  /*20a0*/  PRMT R0, RZ, 0x654, R0 ;  /* 0x00000654ff007816 */ /* 0x000fc40000000000 */
[----:B------:R-:W-:Y:S02]  /*20b0*/  @P0 R2UR UR4, R4 ;  /* 0x00000000040402ca */ /* 0x000fe400000e0000 */
[----:B------:R1:W-:Y:S03]  /*20c0*/  SYNCS.ARRIVE.TRANS64.RED.A1T0 RZ, [R0+URZ], RZ ;  /* 0x000000ff00ff79a7 */ /* 0x0003e600081004ff */
[----:B------:R-:W-:-:S04]  /*20d0*/  @UP1 UMOV UR27, UR7 ;  /* 0x00000007001b1c82 */ /* 0x000fc80008000000 */
[----:B------:R-:W-:-:S04]  /*20e0*/  @UP1 UMOV UR37, UR8 ;  /* 0x0000000800251c82 */ /* 0x000fc80008000000 */
[----:B------:R-:W-:Y:S01]  /*20f0*/  @UP1 UMOV UR36, UR4 ;  /* 0x0000000400241c82 */ /* 0x000fe20008000000 */
[----:B------:R-:W-:Y:S05]  /*2100*/  BRA.U !UP0, `(.L_x_40) ;  /* 0x0000000108d47547 */ /* 0x000fea000b800000 */
[----:B------:R-:W2:Y:S01]  /*2110*/  LDCU.128 UR12, c[0x0][0xb10] ;  /* 0x00016200ff0c77ac */ /* 0x000ea20008000c00 */
[----:B------:R-:W3:Y:S01]  /*2120*/  LDCU UR26, c[0x0][0xb20] ;  /* 0x00016400ff1a77ac */ /* 0x000ee20008000800 */
[----:B------:R-:W4:Y:S01]  /*2130*/  LDCU UR20, c[0x0][0xb0c] ;  /* 0x00016180ff1477ac */ /* 0x000f220008000800 */
[----:B------:R-:W1:Y:S01]  /*2140*/  LDCU.64 UR10, c[0x0][0xb28] ;  /* 0x00016500ff0a77ac */ /* 0x000e620008000a00 */
[----:B------:R-:W-:Y:S02]  /*2150*/  UISETP.NE.AND UP3, UPT, UR42, 0x1, UPT ;  /* 0x000000012a00788c */ /* 0x000fe4000bf65270 */
[----:B--2---:R-:W-:Y:S02]  /*2160*/  UIMAD.WIDE.U32 UR16, UR38, UR15, URZ ;  /* 0x0000000f261072a5 */ /* 0x004fe4000f8e00ff */
[----:B------:R-:W-:Y:S02]  /*2170*/  UIMAD.WIDE.U32 UR8, UR39, UR12, URZ ;  /* 0x0000000c270872a5 */ /* 0x000fe4000f8e00ff */
[----:B------:R-:W-:-:S02]  /*2180*/  UISETP.NE.AND UP0, UPT, UR14, 0x1, UPT ;  /* 0x000000010e00788c */ /* 0x000fc4000bf05270 */
[----:B------:R-:W-:Y:S01]  /*2190*/  UIMAD.WIDE.U32 UR22, UR27, UR15, URZ ;  /* 0x0000000f1b1672a5 */ /* 0x000fe2000f8e00ff */
[----:B------:R-:W-:Y:S02]  /*21a0*/  UMOV UR16, UR17 ;  /* 0x0000001100107c82 */ /* 0x000fe40008000000 */
[----:B------:R-:W-:Y:S01]  /*21b0*/  UMOV UR8, UR9 ;  /* 0x0000000900087c82 */ /* 0x000fe20008000000 */
[----:B---3--:R-:W-:Y:S02]  /*21c0*/  USHF.R.U32.HI UR16, URZ, UR26, UR16 ;  /* 0x0000001aff107299 */ /* 0x008fe40008011610 */
[----:B----4-:R-:W-:Y:S02]  /*21d0*/  UISETP.NE.AND UP2, UPT, UR20, 0x1, UPT ;  /* 0x000000011400788c */ /* 0x010fe4000bf45270 */
[----:B------:R-:W-:Y:S02]  /*21e0*/  USHF.R.U32.HI UR8, URZ, UR13, UR8 ;  /* 0x0000000dff087299 */ /* 0x000fe40008011608 */
[----:B------:R-:W-:-:S02]  /*21f0*/  USEL UR7, UR38, UR16, !UP0 ;  /* 0x0000001026077287 */ /* 0x000fc4000c000000 */
[----:B------:R-:W-:Y:S02]  /*2200*/  USEL UR8, UR39, UR8, !UP2 ;  /* 0x0000000827087287 */ /* 0x000fe4000d000000 */
[----:B-1----:R-:W-:Y:S01]  /*2210*/  UIMAD.WIDE.U32 UR16, UR7, UR10, URZ ;  /* 0x0000000a071072a5 */ /* 0x002fe2000f8e00ff */
[----:B------:R-:W-:Y:S01]  /*2220*/  UMOV UR4, UR23 ;  /* 0x0000001700047c82 */ /* 0x000fe20008000000 */
[----:B------:R-:W-:Y:S02]  /*2230*/  UIMAD.WIDE.U32 UR18, UR37, UR12, URZ ;  /* 0x0000000c251272a5 */ /* 0x000fe4000f8e00ff */
[----:B------:R-:W-:-:S03]  /*2240*/  UIMAD.WIDE.U32 UR22, UR8, UR10, URZ ;  /* 0x0000000a081672a5 */ /* 0x000fc6000f8e00ff */
[----:B------:R-:W-:Y:S01]  /*2250*/  UMOV UR16, UR17 ;  /* 0x0000001100107c82 */ /* 0x000fe20008000000 */
[----:B------:R-:W-:Y:S02]  /*2260*/  USHF.R.U32.HI UR4, URZ, UR26, UR4 ;  /* 0x0000001aff047299 */ /* 0x000fe40008011604 */
[----:B------:R-:W-:Y:S01]  /*2270*/  @UP3 USHF.R.U32.HI UR7, URZ, UR11, UR16 ;  /* 0x0000000bff073299 */ /* 0x000fe20008011610 */
[----:B------:R-:W-:Y:S01]  /*2280*/  UMOV UR18, UR19 ;  /* 0x0000001300127c82 */ /* 0x000fe20008000000 */
[----:B------:R-:W-:Y:S01]  /*2290*/  UMOV UR22, UR23 ;  /* 0x0000001700167c82 */ /* 0x000fe20008000000 */
[----:B------:R-:W-:Y:S02]  /*22a0*/  USHF.R.U32.HI UR13, URZ, UR13, UR18 ;  /* 0x0000000dff0d7299 */ /* 0x000fe40008011612 */
[----:B------:R-:W-:Y:S02]  /*22b0*/  USEL UR4, UR27, UR4, !UP0 ;  /* 0x000000041b047287 */ /* 0x000fe4000c000000 */
[----:B------:R-:W-:-:S02]  /*22c0*/  @UP3 USHF.R.U32.HI UR8, URZ, UR11, UR22 ;  /* 0x0000000bff083299 */ /* 0x000fc40008011616 */
[----:B------:R-:W-:Y:S02]  /*22d0*/  UIMAD UR9, UR42, UR7, URZ ;  /* 0x000000072a0972a4 */ /* 0x000fe4000f8e02ff */
[----:B------:R-:W-:Y:S02]  /*22e0*/  USEL UR7, UR37, UR13, !UP2 ;  /* 0x0000000d25077287 */ /* 0x000fe4000d000000 */
[----:B------:R-:W-:Y:S02]  /*22f0*/  UIMAD UR12, UR42, UR8, URZ ;  /* 0x000000082a0c72a4 */ /* 0x000fe4000f8e02ff */
[----:B------:R-:W-:Y:S02]  /*2300*/  UISETP.GE.AND UP0, UPT, UR4, UR9, UPT ;  /* 0x000000090400728c */ /* 0x000fe4000bf06270 */
[----:B------:R-:W-:Y:S02]  /*2310*/  UIMAD.WIDE.U32 UR16, UR4, UR10, URZ ;  /* 0x0000000a041072a5 */ /* 0x000fe4000f8e00ff */
[----:B------:R-:W-:-:S02]  /*2320*/  UISETP.GE.OR UP0, UPT, UR7, UR12, UP0 ;  /* 0x0000000c0700728c */ /* 0x000fc40008706670 */
[----:B------:R-:W-:Y:S02]  /*2330*/  UIMAD.WIDE.U32 UR12, UR7, UR10, URZ ;  /* 0x0000000a070c72a5 */ /* 0x000fe4000f8e00ff */
[----:B------:R-:W-:Y:S01]  /*2340*/  UIADD3 UR15, UPT, UPT, -UR4, URZ, URZ ;  /* 0x000000ff040f7290 */ /* 0x000fe2000fffe1ff */
[----:B------:R-:W-:Y:S01]  /*2350*/  UMOV UR10, UR17 ;  /* 0x00000011000a7c82 */ /* 0x000fe20008000000 */
[----:B------:R-:W-:Y:S02]  /*2360*/  UIADD3 UR12, UPT, UPT, -UR7, URZ, URZ ;  /* 0x000000ff070c7290 */ /* 0x000fe4000fffe1ff */
[----:B------:R-:W-:-:S03]  /*2370*/  USHF.R.U32.HI UR10, URZ, UR11, UR10 ;  /* 0x0000000bff0a7299 */ /* 0x000fc6000801160a */
[----:B------:R-:W-:Y:S01]  /*2380*/  @!UP0 UMOV UR9, UR13 ;  /* 0x0000000d00098c82 */ /* 0x000fe20008000000 */
[----:B------:R-:W-:Y:S02]  /*2390*/  UIMAD UR15, UR14, UR15, UR27 ;  /* 0x0000000f0e0f72a4 */ /* 0x000fe4000f8e021b */
[----:B------:R-:W-:Y:S02]  /*23a0*/  USEL UR10, UR4, UR10, !UP3 ;  /* 0x0000000a040a7287 */ /* 0x000fe4000d800000 */
[----:B------:R-:W-:Y:S02]  /*23b0*/  @!UP0 USHF.R.U32.HI UR9, URZ, UR11, UR9 ;  /* 0x0000000bff098299 */ /* 0x000fe40008011609 */
[----:B------:R-:W-:Y:S02]  /*23c0*/  UIADD3 UR11, UPT, UPT, -UR10, URZ, URZ ;  /* 0x000000ff0a0b7290 */ /* 0x000fe4000fffe1ff */
[----:B------:R-:W-:Y:S02]  /*23d0*/  @!UP0 USEL UR9, UR7, UR9, !UP3 ;  /* 0x0000000907098287 */ /* 0x000fe4000d800000 */
[----:B------:R-:W-:-:S02]  /*23e0*/  UIMAD UR11, UR42, UR11, UR4 ;  /* 0x0000000b2a0b72a4 */ /* 0x000fc4000f8e0204 */
[----:B------:R-:W-:Y:S02]  /*23f0*/  @!UP0 UIADD3 UR10, UPT, UPT, UR10, -UR9, URZ ;  /* 0x800000090a0a8290 */ /* 0x000fe4000fffe0ff */
[----:B------:R-:W-:Y:S02]  /*2400*/  @!UP0 UIMAD UR9, UR11, UR8, UR9 ;  /* 0x000000080b0982a4 */ /* 0x000fe4000f8e0209 */
[----:B------:R-:W-:Y:S02]  /*2410*/  @!UP0 UIMAD UR4, UR42, UR10, UR7 ;  /* 0x0000000a2a0482a4 */ /* 0x000fe4000f8e0207 */
[----:B------:R-:W-:Y:S02]  /*2420*/  UIMAD UR8, UR20, UR12, UR37 ;  /* 0x0000000c140872a4 */ /* 0x000fe4000f8e0225 */
[----:B------:R-:W-:Y:S01]  /*2430*/  UIMAD UR27, UR4, UR14, UR15 ;  /* 0x0000000e041b72a4 */ /* 0x000fe2000f8e020f */
[----:B------:R-:W-:Y:S02]  /*2440*/  @!UP0 UMOV UR7, UR9 ;  /* 0x0000000900078c82 */ /* 0x000fe40008000000 */
[----:B------:R-:W-:-:S12]  /*2450*/  UIMAD UR37, UR7, UR20, UR8 ;  /* 0x00000014072572a4 */ /* 0x000fd8000f8e0208 */
.L_x_40:
[----:B------:R-:W2:Y:S02]  /*2460*/  LDCU UR4, c[0x0][0xb30] ;  /* 0x00016600ff0477ac */ /* 0x000ea40008000800 */
[----:B--2---:R-:W-:-:S09]  /*2470*/  UISETP.NE.AND UP0, UPT, UR4, 0x1, UPT ;  /* 0x000000010400788c */ /* 0x004fd2000bf05270 */
[----:B------:R-:W-:Y:S05]  /*2480*/  BRA.U UP0, `(.L_x_41) ;  /* 0x0000000100447547 */ /* 0x000fea000b800000 */
[----:B------:R-:W2:Y:S01]  /*2490*/  LDCU.128 UR12, c[0x0][0xb10] ;  /* 0x00016200ff0c77ac */ /* 0x000ea20008000c00 */
[----:B------:R-:W3:Y:S01]  /*24a0*/  LDCU UR16, c[0x0][0xb0c] ;  /* 0x00016180ff1077ac */ /* 0x000ee20008000800 */
[----:B------:R-:W4:Y:S01]  /*24b0*/  LDCU UR17, c[0x0][0xb20] ;  /* 0x00016400ff1177ac */ /* 0x000f220008000800 */
[----:B--2---:R-:W-:Y:S02]  /*24c0*/  UIMAD.WIDE.U32 UR10, UR37, UR12, URZ ;  /* 0x0000000c250a72a5 */ /* 0x004fe4000f8e00ff */
[----:B------:R-:W-:Y:S02]  /*24d0*/  UIMAD.WIDE.U32 UR8, UR27, UR15, URZ ;  /* 0x0000000f1b0872a5 */ /* 0x000fe4000f8e00ff */
[----:B---3--:R-:W-:Y:S02]  /*24e0*/  UISETP.NE.AND UP2, UPT, UR16, 0x1, UPT ;  /* 0x000000011000788c */ /* 0x008fe4000bf45270 */
[----:B------:R-:W-:Y:S01]  /*24f0*/  UISETP.NE.AND UP0, UPT, UR14, 0x1, UPT ;  /* 0x000000010e00788c */ /* 0x000fe2000bf05270 */
[----:B------:R-:W-:-:S02]  /*2500*/  UMOV UR7, UR11 ;  /* 0x0000000b00077c82 */ /* 0x000fc40008000000 */
[----:B------:R-:W-:Y:S01]  /*2510*/  UMOV UR4, UR9 ;  /* 0x0000000900047c82 */ /* 0x000fe20008000000 */
[----:B------:R-:W-:Y:S02]  /*2520*/  USHF.R.U32.HI UR7, URZ, UR13, UR7 ;  /* 0x0000000dff077299 */ /* 0x000fe40008011607 */
[----:B----4-:R-:W-:Y:S02]  /*2530*/  USHF.R.U32.HI UR4, URZ, UR17, UR4 ;  /* 0x00000011ff047299 */ /* 0x010fe40008011604 */
[----:B------:R-:W-:Y:S02]  /*2540*/  USEL UR7, UR37, UR7, !UP2 ;  /* 0x0000000725077287 */ /* 0x000fe4000d000000 */
[----:B------:R-:W-:-:S04]  /*2550*/  USEL UR4, UR27, UR4, !UP0 ;  /* 0x000000041b047287 */ /* 0x000fc8000c000000 */
[----:B------:R-:W-:Y:S02]  /*2560*/  UIADD3 UR8, UPT, UPT, UR7, -UR4, URZ ;  /* 0x8000000407087290 */ /* 0x000fe4000fffe0ff */
[----:B------:R-:W-:Y:S02]  /*2570*/  UIADD3 UR4, UPT, UPT, -UR7, UR4, URZ ;  /* 0x0000000407047290 */ /* 0x000fe4000fffe1ff */
[----:B------:R-:W-:Y:S02]  /*2580*/  UIMAD UR27, UR8, UR14, UR27 ;  /* 0x0000000e081b72a4 */ /* 0x000fe4000f8e021b */
[----:B------:R-:W-:-:S12]  /*2590*/  UIMAD UR37, UR4, UR16, UR37 ;  /* 0x00000010042572a4 */ /* 0x000fd8000f8e0225 */
.L_x_41:
[----:B------:R-:W-:Y:S01]  /*25a0*/  VIADD R11, R11, 0x1 ;  /* 0x000000010b0b7836 */ /* 0x000fe20000000000 */
[----:B------:R-:W-:Y:S01]  /*25b0*/  PLOP3.LUT P1, PT, PT, PT, PT, 0x80, 0x8 ;  /* 0x000000000008781c */ /* 0x000fe20003f2f070 */
[----:B------:R-:W-:Y:S02]  /*25c0*/  UIADD3 UR46, UPT, UPT, UR37, UR60, URZ ;  /* 0x0000003c252e7290 */ /* 0x000fe4000fffe0ff */
[----:B------:R-:W-:Y:S01]  /*25d0*/  UIADD3 UR45, UPT, UPT, UR27, UR57, URZ ;  /* 0x000000391b2d7290 */ /* 0x000fe2000fffe0ff */
[----:B------:R-:W-:-:S04]  /*25e0*/  ISETP.NE.AND P0, PT, R11, 0x2, PT ;  /* 0x000000020b00780c */ /* 0x000fc80003f05270 */
[----:B-1----:R-:W-:Y:S02]  /*25f0*/  SEL R0, RZ, 0x1, P0 ;  /* 0x00000001ff007807 */ /* 0x002fe40000000000 */
[----:B------:R-:W-:Y:S02]  /*2600*/  SEL R11, R11, RZ, P0 ;  /* 0x000000ff0b0b7207 */ /* 0x000fe40000000000 */
[----:B------:R-:W-:Y:S01]  /*2610*/  LOP3.LUT R10, R10, R0, RZ, 0x3c, !PT ;  /* 0x000000000a0a7212 */ /* 0x000fe200078e3cff */
[----:B------:R-:W-:Y:S06]  /*2620*/  BRA.U UP1, `(.L_x_42) ;  /* 0xfffffff101447547 */ /* 0x000fec000b83ffff */
[----:B------:R-:W-:Y:S01]  /*2630*/  UIADD3 UR7, UPT, UPT, UR6, 0x20, URZ ;  /* 0x0000002006077890 */ /* 0x000fe2000fffe0ff */
[----:B------:R-:W-:-:S03]  /*2640*/  SHF.L.U32 R2, R12, 0x1f, RZ ;  /* 0x0000001f0c027819 */ /* 0x000fc600000006ff */
[----:B------:R-:W-:-:S09]  /*2650*/  ULEA UR4, UR5, UR7, 0x3 ;  /* 0x0000000705047291 */ /* 0x000fd2000f8e18ff */
[----:B------:R-:W1:Y:S02]  /*2660*/  SYNCS.PHASECHK.TRANS64.TRYWAIT P0, [UR4], R2 ;  /* 0x00000002ff0075a7 */ /* 0x000e640008001104 */
[----:B-1----:R-:W-:Y:S05]  /*2670*/  @!P0 BRA `(.L_x_43) ;  /* 0x00000040008c8947 */ /* 0x002fea0003800000 */
.L_x_107:
[----:B------:R-:W-:-:S04]  /*2680*/  UIADD3 UR4, UPT, UPT, UR5, 0x1, URZ ;  /* 0x0000000105047890 */ /* 0x000fc8000fffe0ff */
[----:B------:R-:W-:-:S04]  /*2690*/  UISETP.NE.AND UP0, UPT, UR4, 0x4, UPT ;  /* 0x000000040400788c */ /* 0x000fc8000bf05270 */
[----:B------:R-:W-:Y:S02]  /*26a0*/  USEL UR6, URZ, 0x1, UP0 ;  /* 0x00000001ff067887 */ /* 0x000fe40008000000 */
[----:B------:R-:W-:-:S04]  /*26b0*/  USEL UR4, UR4, URZ, UP0 ;  /* 0x000000ff04047287 */ /* 0x000fc80008000000 */
[----:B------:R-:W-:Y:S01]  /*26c0*/  ULEA UR5, UR4, UR7, 0x3 ;  /* 0x0000000704057291 */ /* 0x000fe2000f8e18ff */
[----:B-1----:R-:W-:-:S04]  /*26d0*/  LOP3.LUT R2, R12, UR6, RZ, 0x3c, !PT ;  /* 0x000000060c027c12 */ /* 0x002fc8000f8e3cff */
[----:B------:R-:W-:-:S04]  /*26e0*/  SHF.L.U32 R3, R2, 0x1f, RZ ;  /* 0x0000001f02037819 */ /* 0x000fc800000006ff */
[----:B------:R-:W1:Y:S02]  /*26f0*/  SYNCS.PHASECHK.TRANS64.TRYWAIT P0, [UR5], R3 ;  /* 0x00000003ff0075a7 */ /* 0x000e640008001105 */
[----:B-1----:R-:W-:Y:S05]  /*2700*/  @!P0 BRA `(.L_x_44) ;  /* 0x0000004000808947 */ /* 0x002fea0003800000 */
.L_x_109:
[----:B------:R-:W-:-:S04]  /*2710*/  UIADD3 UR4, UPT, UPT, UR4, 0x1, URZ ;  /* 0x0000000104047890 */ /* 0x000fc8000fffe0ff */
[----:B------:R-:W-:-:S04]  /*2720*/  UISETP.NE.AND UP0, UPT, UR4, 0x4, UPT ;  /* 0x000000040400788c */ /* 0x000fc8000bf05270 */
[----:B------:R-:W-:Y:S02]  /*2730*/  USEL UR6, URZ, 0x1, UP0 ;  /* 0x00000001ff067887 */ /* 0x000fe40008000000 */
[----:B------:R-:W-:-:S04]  /*2740*/  USEL UR4, UR4, URZ, UP0 ;  /* 0x000000ff04047287 */ /* 0x000fc80008000000 */
[----:B------:R-:W-:Y:S01]  /*2750*/  ULEA UR5, UR4, UR7, 0x3 ;  /* 0x0000000704057291 */ /* 0x000fe2000f8e18ff */
[----:B------:R-:W-:-:S04]  /*2760*/  LOP3.LUT R2, R2, UR6, RZ, 0x3c, !PT ;  /* 0x0000000602027c12 */ /* 0x000fc8000f8e3cff */
[----:B-1----:R-:W-:-:S04]  /*2770*/  SHF.L.U32 R3, R2, 0x1f, RZ ;  /* 0x0000001f02037819 */ /* 0x002fc800000006ff */
[----:B------:R-:W1:Y:S02]  /*2780*/  SYNCS.PHASECHK.TRANS64.TRYWAIT P0, [UR5], R3 ;  /* 0x00000003ff0075a7 */ /* 0x000e640008001105 */
[----:B-1----:R-:W-:Y:S05]  /*2790*/  @!P0 BRA `(.L_x_45) ;  /* 0x0000004000748947 */ /* 0x002fea0003800000 */
.L_x_111:
[----:B------:R-:W-:-:S04]  /*27a0*/  UIADD3 UR4, UPT, UPT, UR4, 0x1, URZ ;  /* 0x0000000104047890 */ /* 0x000fc8000fffe0ff */
[----:B------:R-:W-:-:S04]  /*27b0*/  UISETP.NE.AND UP0, UPT, UR4, 0x4, UPT ;  /* 0x000000040400788c */ /* 0x000fc8000bf05270 */
[----:B------:R-:W-:Y:S02]  /*27c0*/  USEL UR5, URZ, 0x1, UP0 ;  /* 0x00000001ff057887 */ /* 0x000fe40008000000 */
[----:B------:R-:W-:-:S04]  /*27d0*/  USEL UR4, UR4, URZ, UP0 ;  /* 0x000000ff04047287 */ /* 0x000fc80008000000 */
[----:B------:R-:W-:Y:S01]  /*27e0*/  ULEA UR4, UR4, UR7, 0x3 ;  /* 0x0000000704047291 */ /* 0x000fe2000f8e18ff */
[----:B------:R-:W-:-:S04]  /*27f0*/  LOP3.LUT R2, R2, UR5, RZ, 0x3c, !PT ;  /* 0x0000000502027c12 */ /* 0x000fc8000f8e3cff */
[----:B------:R-:W-:Y:S01]  /*2800*/  SHF.L.U32 R2, R2, 0x1f, RZ ;  /* 0x0000001f02027819 */ /* 0x000fe200000006ff */
[----:B-1----:R-:W-:-:S07]  /*2810*/  IMAD.U32 R0, RZ, RZ, UR4 ;  /* 0x00000004ff007e24 */ /* 0x002fce000f8e00ff */
.L_x_46:
[----:B-1----:R1:W2:Y:S02]  /*2820*/  SYNCS.PHASECHK.TRANS64.TRYWAIT P0, [R0+URZ], R2 ;  /* 0x00000002000075a7 */ /* 0x0022a400080011ff */
[----:B--2---:R-:W-:Y:S05]  /*2830*/  @!P0 NANOSLEEP.SYNCS 0x989680 ;  /* 0x009896800000895d */ /* 0x004fea0003900000 */
[----:B------:R-:W2:Y:S02]  /*2840*/  @!P0 SYNCS.PHASECHK.TRANS64 P0, [R0+URZ], R2 ;  /* 0x00000002000085a7 */ /* 0x000ea400080010ff */
[----:B--2---:R-:W-:Y:S05]  /*2850*/  @P0 EXIT ;  /* 0x000000000000094d */ /* 0x004fea0003800000 */
[----:B------:R-:W-:Y:S05]  /*2860*/  BRA `(.L_x_46) ;  /* 0xfffffffc00ec7947 */ /* 0x000fea000383ffff */
.L_x_22:
[----:B------:R-:W-:-:S04]  /*2870*/  UISETP.NE.AND UP0, UPT, UR48, URZ, UPT ;  /* 0x000000ff3000728c */ /* 0x000fc8000bf05270 */
[----:B------:R-:W-:-:S09]  /*2880*/  UISETP.NE.OR UP0, UPT, UR18, 0x1, UP0 ;  /* 0x000000011200788c */ /* 0x000fd20008705670 */
[----:B------:R-:W-:Y:S05]  /*2890*/  BRA.U UP0, `(.L_x_47) ;  /* 0x0000000500487547 */ /* 0x000fea000b800000 */
[----:B------:R-:W-:Y:S01]  /*28a0*/  ISETP.GE.U32.AND P2, PT, R0, 0x2, PT ;  /* 0x000000020000780c */ /* 0x000fe20003f46070 */
[----:B------:R-:W-:Y:S01]  /*28b0*/  IMAD.MOV.U32 R12, RZ, RZ, 0x1 ;  /* 0x00000001ff0c7424 */ /* 0x000fe200078e00ff */
[----:B------:R-:W-:Y:S02]  /*28c0*/  CS2R R10, SRZ ;  /* 0x00000000000a7805 */ /* 0x000fe4000001ff00 */
[----:B------:R-:W-:Y:S01]  /*28d0*/  CS2R R8, SRZ ;  /* 0x0000000000087805 */ /* 0x000fe2000001ff00 */
[----:B------:R-:W-:Y:S01]  /*28e0*/  UMOV UR6, 0x400 ;  /* 0x0000040000067882 */ /* 0x000fe20000000000 */
[----:B------:R-:W-:Y:S01]  /*28f0*/  UMOV UR5, URZ ;  /* 0x000000ff00057c82 */ /* 0x000fe20008000000 */
[----:B------:R-:W-:-:S12]  /*2900*/  ULEA UR6, UR48, UR6, 0x18 ;  /* 0x0000000630067291 */ /* 0x000fd8000f8ec0ff */
.L_x_51:
[----:B------:R-:W-:Y:S02]  /*2910*/  LEA R2, R8, UR6, 0x3 ;  /* 0x0000000608027c11 */ /* 0x000fe4000f8e18ff */
[----:B------:R-:W-:-:S03]  /*2920*/  SHF.L.U32 R4, R9, 0x1f, RZ ;  /* 0x0000001f09047819 */ /* 0x000fc600000006ff */
[----:B------:R-:W-:Y:S01]  /*2930*/  VIADD R5, R2, 0xd0 ;  /* 0x000000d002057836 */ /* 0x000fe20000000000 */
[----:B------:R-:W2:Y:S02]  /*2940*/  SYNCS.PHASECHK.TRANS64.TRYWAIT P0, [R2+URZ+0xc0], R4 ;  /* 0x0000c004020075a7 */ /* 0x000ea400080011ff */
[----:B--2---:R-:W-:Y:S05]  /*2950*/  @!P0 BRA `(.L_x_48) ;  /* 0x00000040001c8947 */ /* 0x004fea0003800000 */
.L_x_112:
[----:B------:R-:W-:Y:S01]  /*2960*/  ULEA UR4, UR5, UR6, 0x3 ;  /* 0x0000000605047291 */ /* 0x000fe2000f8e18ff */
[----:B--2---:R-:W-:Y:S01]  /*2970*/  PRMT R2, RZ, 0x654, R5 ;  /* 0x00000654ff027816 */ /* 0x004fe20000000005 */
[----:B------:R-:W-:Y:S01]  /*2980*/  @!P2 IMAD.MOV.U32 R4, RZ, RZ, 0x10 ;  /* 0x00000010ff04a424 */ /* 0x000fe200078e00ff */
[----:B------:R-:W-:Y:S01]  /*2990*/  SHF.L.U32 R5, R12, 0x1f, RZ ;  /* 0x0000001f0c057819 */ /* 0x000fe200000006ff */
[----:B------:R-:W-:Y:S01]  /*29a0*/  UIADD3 UR7, UPT, UPT, UR4, 0x60, URZ ;  /* 0x0000006004077890 */ /* 0x000fe2000fffe0ff */
[----:B------:R2:W-:Y:S05]  /*29b0*/  SYNCS.ARRIVE.TRANS64.RED.A1T0 RZ, [R2+URZ], RZ ;  /* 0x000000ff02ff79a7 */ /* 0x0005ea00081004ff */
[----:B------:R-:W-:Y:S01]  /*29c0*/  IMAD.U32 R6, RZ, RZ, UR7 ;  /* 0x00000007ff067e24 */ /* 0x000fe2000f8e00ff */
[----:B------:R-:W3:Y:S04]  /*29d0*/  SYNCS.PHASECHK.TRANS64.TRYWAIT P0, [UR4+0x70], R5 ;  /* 0x00007005ff0075a7 */ /* 0x000ee80008001104 */
[----:B------:R-:W-:Y:S01]  /*29e0*/  PRMT R6, R0, 0x654, R6 ;  /* 0x0000065400067816 */ /* 0x000fe20000000006 */
[----:B--23--:R-:W-:Y:S06]  /*29f0*/  @!P0 BRA `(.L_x_49) ;  /* 0x0000004000088947 */ /* 0x00cfec0003800000 */
.L_x_114:
[----:B------:R-:W-:Y:S01]  /*2a00*/  ULEA UR8, UR5, UR6, 0x4 ;  /* 0x0000000605087291 */ /* 0x000fe2000f8e20ff */
[----:B------:R-:W-:Y:S01]  /*2a10*/  SEL R3, R6, R3, !P2 ;  /* 0x0000000306037207 */ /* 0x000fe20005000000 */
[----:B------:R-:W-:Y:S01]  /*2a20*/  UIADD3 UR9, UPT, UPT, UR4, 0x60, URZ ;  /* 0x0000006004097890 */ /* 0x000fe2000fffe0ff */
[----:B--2---:R-:W-:Y:S01]  /*2a30*/  LEA R2, R11, UR6, 0x3 ;  /* 0x000000060b027c11 */ /* 0x004fe2000f8e18ff */
[----:B------:R-:W-:Y:S01]  /*2a40*/  UIADD3 UR8, UPT, UPT, UR8, 0xf0, URZ ;  /* 0x000000f008087890 */ /* 0x000fe2000fffe0ff */
[----:B------:R2:W-:Y:S01]  /*2a50*/  @!P2 SYNCS.ARRIVE.TRANS64.RED RZ, [R3+URZ], R4 ;  /* 0x0000000403ffa9a7 */ /* 0x0005e200080004ff */
[----:B------:R-:W-:Y:S01]  /*2a60*/  UIADD3 UR4, UPT, UPT, UR5, 0x1, URZ ;  /* 0x0000000105047890 */ /* 0x000fe2000fffe0ff */
[----:B------:R-:W-:-:S03]  /*2a70*/  VIADD R8, R8, 0x1 ;  /* 0x0000000108087836 */ /* 0x000fc60000000000 */
[----:B------:R-:W-:Y:S02]  /*2a80*/  UISETP.NE.AND UP0, UPT, UR4, 0x2, UPT ;  /* 0x000000020400788c */ /* 0x000fe4000bf05270 */
[----:B------:R-:W-:Y:S01]  /*2a90*/  ISETP.NE.AND P0, PT, R8, 0x2, PT ;  /* 0x000000020800780c */ /* 0x000fe20003f05270 */
[----:B------:R-:W-:Y:S06]  /*2aa0*/  UGETNEXTWORKID.BROADCAST [UR8], [UR9] ;  /* 0x00000000080073ca */ /* 0x000fec0008000100 */
[----:B------:R-:W-:Y:S02]  /*2ab0*/  USEL UR7, URZ, 0x1, UP0 ;  /* 0x00000001ff077887 */ /* 0x000fe40008000000 */
[----:B------:R-:W-:-:S04]  /*2ac0*/  USEL UR5, UR4, URZ, UP0 ;  /* 0x000000ff04057287 */ /* 0x000fc80008000000 */
[----:B------:R-:W-:Y:S02]  /*2ad0*/  LOP3.LUT R12, R12, UR7, RZ, 0x3c, !PT ;  /* 0x000000070c0c7c12 */ /* 0x000fe4000f8e3cff */
[----:B--2---:R-:W-:-:S04]  /*2ae0*/  SHF.L.U32 R4, R10, 0x1f, RZ ;  /* 0x0000001f0a047819 */ /* 0x004fc800000006ff */
[----:B------:R-:W2:Y:S02]  /*2af0*/  SYNCS.PHASECHK.TRANS64.TRYWAIT P1, [R2+URZ+0x60], R4 ;  /* 0x00006004020075a7 */ /* 0x000ea400080211ff */
[----:B--2---:R-:W-:Y:S05]  /*2b00*/  @!P1 BRA `(.L_x_50) ;  /* 0x0000003c00dc9947 */ /* 0x004fea0003800000 */
.L_x_115:
[C---:B--2---:R-:W-:Y:S01]  /*2b10*/  LEA R4, R11.reuse, UR6, 0x4 ;  /* 0x000000060b047c11 */ /* 0x044fe2000f8e20ff */
[----:B------:R-:W-:Y:S01]  /*2b20*/  VIADD R2, R2, 0x70 ;  /* 0x0000007002027836 */ /* 0x000fe20000000000 */
[----:B------:R-:W-:Y:S01]  /*2b30*/  SEL R8, R8, RZ, P0 ;  /* 0x000000ff08087207 */ /* 0x000fe20000000000 */
[----:B------:R-:W-:-:S03]  /*2b40*/  VIADD R11, R11, 0x1 ;  /* 0x000000010b0b7836 */ /* 0x000fc60000000000 */
[----:B------:R-:W2:Y:S01]  /*2b50*/  LDS.128 R4, [R4+0xf0] ;  /* 0x0000f00004047984 */ /* 0x000ea20000000c00 */
[----:B------:R-:W-:Y:S02]  /*2b60*/  PRMT R2, RZ, 0x654, R2 ;  /* 0x00000654ff027816 */ /* 0x000fe40000000002 */
[C---:B------:R-:W-:Y:S01]  /*2b70*/  ISETP.NE.AND P1, PT, R11.reuse, 0x2, PT ;  /* 0x000000020b00780c */ /* 0x040fe20003f25270 */
[----:B------:R-:W-:Y:S01]  /*2b80*/  @!PT LDS RZ, [RZ] ;  /* 0x00000000fffff984 */ /* 0x000fe20000000800 */
[----:B------:R-:W-:Y:S01]  /*2b90*/  @!PT LDS RZ, [RZ] ;  /* 0x00000000fffff984 */ /* 0x000fe20000000800 */
[----:B------:R-:W-:Y:S01]  /*2ba0*/  @!PT LDS RZ, [RZ] ;  /* 0x00000000fffff984 */ /* 0x000fe20000000800 */
[----:B------:R-:W-:Y:S01]  /*2bb0*/  @!PT LDS RZ, [RZ] ;  /* 0x00000000fffff984 */ /* 0x000fe20000000800 */
[----:B------:R3:W-:Y:S06]  /*2bc0*/  MEMBAR.ALL.CTA ;  /* 0x0000000000007992 */ /* 0x0007ec0000008000 */
[----:B---3--:R-:W3:Y:S01]  /*2bd0*/  FENCE.VIEW.ASYNC.S ;  /* 0x00000000000073c6 */ /* 0x008ee20000000000 */
[----:B------:R-:W-:Y:S01]  /*2be0*/  SEL R11, R11, RZ, P1 ;  /* 0x000000ff0b0b7207 */ /* 0x000fe20000800000 */
[----:B---3--:R3:W-:Y:S01]  /*2bf0*/  SYNCS.ARRIVE.TRANS64.RED.A1T0 RZ, [R2+URZ], RZ ;  /* 0x000000ff02ff79a7 */ /* 0x0087e200081004ff */
[----:B--2---:R-:W-:-:S02]  /*2c00*/  LOP3.LUT P3, RZ, R6, 0x1, RZ, 0xc0, !PT ;  /* 0x0000000106ff7812 */ /* 0x004fc4000786c0ff */
[----:B------:R-:W-:-:S04]  /*2c10*/  SEL R4, RZ, 0x1, P1 ;  /* 0x00000001ff047807 */ /* 0x000fc80000800000 */
[----:B------:R-:W-:Y:S02]  /*2c20*/  LOP3.LUT R10, R10, R4, RZ, 0x3c, !PT ;  /* 0x000000040a0a7212 */ /* 0x000fe400078e3cff */
[----:B---3--:R-:W-:-:S04]  /*2c30*/  SEL R2, RZ, 0x1, P0 ;  /* 0x00000001ff027807 */ /* 0x008fc80000000000 */
[----:B------:R-:W-:Y:S01]  /*2c40*/  LOP3.LUT R9, R9, R2, RZ, 0x3c, !PT ;  /* 0x0000000209097212 */ /* 0x000fe200078e3cff */
[----:B------:R-:W-:Y:S06]  /*2c50*/  @P3 BRA `(.L_x_51) ;  /* 0xfffffffc002c3947 */ /* 0x000fec000383ffff */
[----:B------:R-:W-:Y:S01]  /*2c60*/  ULEA UR4, UR5, UR6, 0x3 ;  /* 0x0000000605047291 */ /* 0x000fe2000f8e18ff */
[----:B------:R-:W-:-:S08]  /*2c70*/  SHF.L.U32 R2, R12, 0x1f, RZ ;  /* 0x0000001f0c027819 */ /* 0x000fd000000006ff */
[----:B------:R-:W2:Y:S02]  /*2c80*/  SYNCS.PHASECHK.TRANS64 P0, [UR4+0x70], R2 ;  /* 0x00007002ff0075a7 */ /* 0x000ea40008001004 */
[----:B--2---:R-:W-:Y:S05]  /*2c90*/  @P0 BRA `(.L_x_52) ;  /* 0x0000000000080947 */ /* 0x004fea0003800000 */
[----:B------:R-:W2:Y:S02]  /*2ca0*/  SYNCS.PHASECHK.TRANS64.TRYWAIT P0, [UR4+0x70], R2 ;  /* 0x00007002ff0075a7 */ /* 0x000ea40008001104 */
[----:B--2---:R-:W-:Y:S05]  /*2cb0*/  @!P0 BRA `(.L_x_53) ;  /* 0x0000003c00848947 */ /* 0x004fea0003800000 */
.L_x_52:
[----:B------:R-:W-:-:S04]  /*2cc0*/  UIADD3 UR7, UPT, UPT, UR5, 0x1, URZ ;  /* 0x0000000105077890 */ /* 0x000fc8000fffe0ff */
[----:B------:R-:W-:-:S04]  /*2cd0*/  UISETP.NE.AND UP0, UPT, UR7, 0x2, UPT ;  /* 0x000000020700788c */ /* 0x000fc8000bf05270 */
[----:B------:R-:W-:Y:S02]  /*2ce0*/  USEL UR8, URZ, 0x1, UP0 ;  /* 0x00000001ff087887 */ /* 0x000fe40008000000 */
[----:B------:R-:W-:-:S04]  /*2cf0*/  USEL UR7, UR7, URZ, UP0 ;  /* 0x000000ff07077287 */ /* 0x000fc80008000000 */
[----:B------:R-:W-:Y:S01]  /*2d00*/  ULEA UR7, UR7, UR6, 0x3 ;  /* 0x0000000607077291 */ /* 0x000fe2000f8e18ff */
[----:B--2---:R-:W-:-:S04]  /*2d10*/  LOP3.LUT R2, R12, UR8, RZ, 0x3c, !PT ;  /* 0x000000080c027c12 */ /* 0x004fc8000f8e3cff */
[----:B------:R-:W-:-:S04]  /*2d20*/  SHF.L.U32 R0, R2, 0x1f, RZ ;  /* 0x0000001f02007819 */ /* 0x000fc800000006ff */
[----:B------:R-:W2:Y:S02]  /*2d30*/  SYNCS.PHASECHK.TRANS64 P0, [UR7+0x70], R0 ;  /* 0x00007000ff0075a7 */ /* 0x000ea40008001007 */
[----:B-12---:R-:W-:Y:S05]  /*2d40*/  @P0 EXIT ;  /* 0x000000000000094d */ /* 0x006fea0003800000 */
[----:B------:R-:W-:Y:S02]  /*2d50*/  SHF.L.U32 R2, R2, 0x1f, RZ ;  /* 0x0000001f02027819 */ /* 0x000fe400000006ff */
[----:B------:R-:W-:-:S07]  /*2d60*/  MOV R0, UR7 ;  /* 0x0000000700007c02 */ /* 0x000fce0008000f00 */
.L_x_54:
[----:B-1----:R1:W2:Y:S02]  /*2d70*/  SYNCS.PHASECHK.TRANS64.TRYWAIT P0, [R0+URZ+0x70], R2 ;  /* 0x00007002000075a7 */ /* 0x0022a400080011ff */
[----:B--2---:R-:W-:Y:S05]  /*2d80*/  @!P0 NANOSLEEP.SYNCS 0x989680 ;  /* 0x009896800000895d */ /* 0x004fea0003900000 */
[----:B------:R-:W2:Y:S02]  /*2d90*/  @!P0 SYNCS.PHASECHK.TRANS64 P0, [R0+URZ+0x70], R2 ;  /* 0x00007002000085a7 */ /* 0x000ea400080010ff */
[----:B--2---:R-:W-:Y:S05]  /*2da0*/  @P0 EXIT ;  /* 0x000000000000094d */ /* 0x004fea0003800000 */
[----:B------:R-:W-:Y:S05]  /*2db0*/  BRA `(.L_x_54) ;  /* 0xfffffffc00ec7947 */ /* 0x000fea000383ffff */
.L_x_47:
[----:B------:R-:W-:Y:S05]  /*2dc0*/  BRA.U UP4, `(.L_x_55) ;  /* 0x0000000d049c7547 */ /* 0x000fea000b800000 */
[----:B------:R-:W-:Y:S01]  /*2dd0*/  UMOV UR4, 0x40 ;  /* 0x0000004000047882 */ /* 0x000fe20000000000 */
[----:B------:R-:W-:Y:S01]  /*2de0*/  NOP ;  /* 0x0000000000007918 */ /* 0x000fe20000000000 */
[----:B------:R-:W-:Y:S01]  /*2df0*/  ULEA UR5, UR48, UR4, 0x18 ;  /* 0x0000000430057291 */ /* 0x000fe2000f8ec0ff */
[----:B------:R-:W-:Y:S02]  /*2e00*/  UMOV UR6, 0x400 ;  /* 0x0000040000067882 */ /* 0x000fe40000000000 */
[----:B------:R-:W-:-:S06]  /*2e10*/  ULEA UR6, UR48, UR6, 0x18 ;  /* 0x0000000630067291 */ /* 0x000fcc000f8ec0ff */
[----:B------:R-:W2:Y:S02]  /*2e20*/  LDS.U8 R0, [UR5+0x1c] ;  /* 0x00001c05ff007984 */ /* 0x000ea40008000000 */
[----:B--2---:R-:W-:-:S13]  /*2e30*/  ISETP.NE.AND P0, PT, R0, RZ, PT ;  /* 0x000000ff0000720c */ /* 0x004fda0003f05270 */
[----:B------:R-:W-:Y:S05]  /*2e40*/  @P0 BRA `(.L_x_56) ;  /* 0x0000000000580947 */ /* 0x000fea0003800000 */
[----:B------:R-:W-:-:S13]  /*2e50*/  ELECT P0, URZ, PT ;  /* 0x0000000000ff782f */ /* 0x000fda0003800000 */
[----:B------:R-:W-:Y:S05]  /*2e60*/  @!P0 BRA `(.L_x_57) ;  /* 0x0000000000608947 */ /* 0x000fea0003800000 */
[----:B------:R-:W-:Y:S01]  /*2e70*/  UMOV UR4, 0x10 ;  /* 0x0000001000047882 */ /* 0x000fe20000000000 */
[----:B------:R-:W-:Y:S01]  /*2e80*/  HFMA2 R0, -RZ, RZ, 0, 5.9604644775390625e-08 ;  /* 0x00000001ff007431 */ /* 0x000fe200000001ff */
[----:B------:R-:W-:-:S03]  /*2e90*/  MOV R3, 0xffff ;  /* 0x0000ffff00037802 */ /* 0x000fc60000000f00 */
[----:B------:R-:W-:Y:S04]  /*2ea0*/  DEPBAR.LE SB2, 0x36 ;  /* 0x0000ad800000791a */ /* 0x000fe80000000000 */
[----:B------:R-:W2:Y:S02]  /*2eb0*/  UTCATOMSWS.FIND_AND_SET.ALIGN UP0, UR4, UR4 ;  /* 0x00000004000475e3 */ /* 0x000ea40008000800 */
[----:B--2---:R-:W-:Y:S01]  /*2ec0*/  MOV R4, UR4 ;  /* 0x0000000400047c02 */ /* 0x004fe20008000f00 */
[----:B------:R-:W-:Y:S06]  /*2ed0*/  BRA.U UP0, `(.L_x_58) ;  /* 0x0000000100187547 */ /* 0x000fec000b800000 */
.L_x_59:
[----:B------:R-:W-:Y:S05]  /*2ee0*/  NANOSLEEP 0x64 ;  /* 0x000000640000795d */ /* 0x000fea0003800000 */
[----:B------:R-:W-:-:S05]  /*2ef0*/  UMOV UR4, 0x10 ;  /* 0x0000001000047882 */ /* 0x000fca0000000000 */
[----:B------:R-:W-:Y:S04]  /*2f00*/  DEPBAR.LE SB2, 0x36 ;  /* 0x0000ad800000791a */ /* 0x000fe80000000000 */
[----:B------:R-:W2:Y:S02]  /*2f10*/  UTCATOMSWS.FIND_AND_SET.ALIGN UP0, UR4, UR4 ;  /* 0x00000004000475e3 */ /* 0x000ea40008000800 */
[----:B--2---:R-:W-:Y:S01]  /*2f20*/  MOV R4, UR4 ;  /* 0x0000000400047c02 */ /* 0x004fe20008000f00 */
[----:B------:R-:W-:Y:S05]  /*2f30*/  BRA.U !UP0, `(.L_x_59) ;  /* 0xfffffffd08e87547 */ /* 0x000fea000b83ffff */
.L_x_58:
[-C--:B------:R-:W-:Y:S02]  /*2f40*/  SHF.L.U32 R3, R3, R4.reuse, RZ ;  /* 0x0000000403037219 */ /* 0x080fe400000006ff */
[----:B------:R-:W-:Y:S01]  /*2f50*/  SHF.L.U32 R0, R0, R4, RZ ;  /* 0x0000000400007219 */ /* 0x000fe200000006ff */
[----:B------:R-:W-:Y:S02]  /*2f60*/  IMAD.SHL.U32 R4, R4, 0x20, RZ ;  /* 0x0000002004047824 */ /* 0x000fe400078e00ff */
[----:B------:R2:W-:Y:S04]  /*2f70*/  ATOMS.OR RZ, [UR5+0x14], R3 ;  /* 0x00001403ffff798c */ /* 0x0005e8000b000005 */
[----:B------:R2:W-:Y:S04]  /*2f80*/  ATOMS.OR RZ, [UR5+0x18], R0 ;  /* 0x00001800ffff798c */ /* 0x0005e8000b000005 */
[----:B------:R2:W-:Y:S01]  /*2f90*/  STS [UR6+0x110], R4 ;  /* 0x00011004ff007988 */ /* 0x0005e20008000806 */
[----:B------:R-:W-:Y:S05]  /*2fa0*/  BRA `(.L_x_57) ;  /* 0x0000000000107947 */ /* 0x000fea0003800000 */
.L_x_56:
[----:B------:R-:W-:Y:S02]  /*2fb0*/  MOV R0, 0xffffffff ;  /* 0xffffffff00007802 */ /* 0x000fe40000000f00 */
[----:B------:R-:W-:-:S03]  /*2fc0*/  MOV R4, 0x2ff0 ;  /* 0x00002ff000047802 */ /* 0x000fc60000000f00 */
[----:B------:R2:W-:Y:S04]  /*2fd0*/  STS [UR6+0x110], R0 ;  /* 0x00011000ff007988 */ /* 0x0005e80008000806 */
[----:B-12--5:R-:W-:Y:S05]  /*2fe0*/  CALL.REL.NOINC `($__internal_1_$__cuda_sm10x_tcgen05_guardrail_trap_phase_invalid_during_alloc) ;  /* 0x0000004000047944 */ /* 0x026fea0003c00000 */
.L_x_57:
[----:B------:R-:W-:Y:S05]  /*2ff0*/  WARPSYNC.ALL ;  /* 0x0000000000007948 */ /* 0x000fea0003800000 */
[----:B------:R-:W3:Y:S01]  /*3000*/  S2UR UR4, SR_CgaCtaId ;  /* 0x00000000000479c3 */ /* 0x000ee20000008800 */
[----:B------:R-:W-:Y:S01]  /*3010*/  UMOV UR17, 0x400 ;  /* 0x0000040000117882 */ /* 0x000fe20000000000 */
[----:B------:R-:W-:-:S06]  /*3020*/  NOP ;  /* 0x0000000000007918 */ /* 0x000fcc0000000000 */
[----:B------:R-:W-:Y:S06]  /*3030*/  BAR.ARV 0x6, 0xa0 ;  /* 0x0182800000007b1d */ /* 0x000fec0000002000 */
[----:B------:R-:W4:Y:S01]  /*3040*/  LDCU UR5, c[0x0][0x38c] ;  /* 0x00007180ff0577ac */ /* 0x000f220008000800 */
[----:B------:R-:W-:Y:S01]  /*3050*/  LOP3.LUT R2, R2, 0xffff, RZ, 0xc0, !PT ;  /* 0x0000ffff02027812 */ /* 0x000fe200078ec0ff */
[----:B------:R-:W-:Y:S01]  /*3060*/  IMAD.MOV.U32 R11, RZ, RZ, 0x1 ;  /* 0x00000001ff0b7424 */ /* 0x000fe200078e00ff */
[----:B------:R-:W-:Y:S01]  /*3070*/  CS2R R8, SRZ ;  /* 0x0000000000087805 */ /* 0x000fe2000001ff00 */
[----:B------:R-:W1:Y:S01]  /*3080*/  LDCU UR8, c[0x0][0x38c] ;  /* 0x00007180ff0877ac */ /* 0x000e620008000800 */
[----:B------:R-:W-:Y:S01]  /*3090*/  R2UR UR19, R2 ;  /* 0x00000000021372ca */ /* 0x000fe200000e0000 */
[----:B------:R-:W-:Y:S01]  /*30a0*/  IMAD.MOV.U32 R10, RZ, RZ, RZ ;  /* 0x000000ffff0a7224 */ /* 0x000fe200078e00ff */
[----:B------:R-:W-:Y:S01]  /*30b0*/  UMOV UR22, URZ ;  /* 0x000000ff00167c82 */ /* 0x000fe20008000000 */
[----:B------:R-:W-:Y:S01]  /*30c0*/  UMOV UR14, URZ ;  /* 0x000000ff000e7c82 */ /* 0x000fe20008000000 */
[----:B---3--:R-:W-:Y:S01]  /*30d0*/  ULEA UR17, UR4, UR17, 0x18 ;  /* 0x0000001104117291 */ /* 0x008fe2000f8ec0ff */
[----:B------:R-:W-:Y:S01]  /*30e0*/  UMOV UR26, 0x0 ;  /* 0x00000000001a7882 */ /* 0x000fe20000000000 */
[----:B------:R-:W-:-:S02]  /*30f0*/  UMOV UR27, 0x4100490 ;  /* 0x04100490001b7882 */ /* 0x000fc40000000000 */
[----:B------:R-:W-:Y:S02]  /*3100*/  UIADD3 UR6, UPT, UPT, UR17, 0x2400, URZ ;  /* 0x0000240011067890 */ /* 0x000fe4000fffe0ff */
[----:B------:R-:W-:Y:S02]  /*3110*/  UIADD3 UR7, UPT, UPT, UR17, 0x6400, URZ ;  /* 0x0000640011077890 */ /* 0x000fe4000fffe0ff */
[----:B----4-:R-:W-:Y:S01]  /*3120*/  UIADD3 UR5, UPT, UPT, UR5, 0x3f, URZ ;  /* 0x0000003f05057890 */ /* 0x010fe2000fffe0ff */
[----:B--2---:R-:W2:Y:S01]  /*3130*/  LDS R0, [UR17+0x110] ;  /* 0x00011011ff007984 */ /* 0x004ea20008000800 */
[----:B------:R-:W-:Y:S02]  /*3140*/  USHF.R.U32.HI UR6, URZ, 0x4, UR6 ;  /* 0x00000004ff067899 */ /* 0x000fe40008011606 */
[----:B------:R-:W-:Y:S02]  /*3150*/  USHF.R.S32.HI UR4, URZ, 0x1f, UR5 ;  /* 0x0000001fff047899 */ /* 0x000fe40008011405 */
[----:B------:R-:W-:-:S02]  /*3160*/  ULOP3.LUT UR6, UR6, 0x3fff, URZ, 0xc0, !UPT ;  /* 0x00003fff06067892 */ /* 0x000fc4000f8ec0ff */
[----:B------:R-:W-:Y:S02]  /*3170*/  ULEA.HI UR4, UR4, UR5, URZ, 0x6 ;  /* 0x0000000504047291 */ /* 0x000fe4000f8f30ff */
[----:B------:R-:W-:Y:S02]  /*3180*/  USHF.R.U32.HI UR5, URZ, 0x4, UR7 ;  /* 0x00000004ff057899 */ /* 0x000fe40008011607 */
[----:B------:R-:W-:Y:S02]  /*3190*/  USHF.R.S32.HI UR28, URZ, 0x6, UR4 ;  /* 0x00000006ff1c7899 */ /* 0x000fe40008011404 */
[----:B------:R-:W-:Y:S02]  /*31a0*/  ULOP3.LUT UR5, UR5, 0x3fff, URZ, 0xc0, !UPT ;  /* 0x00003fff05057892 */ /* 0x000fe4000f8ec0ff */
[----:B------:R-:W-:Y:S02]  /*31b0*/  UISETP.LT.AND UP0, UPT, UR28, 0x1, UPT ;  /* 0x000000011c00788c */ /* 0x000fe4000bf01270 */
[----:B------:R-:W-:-:S02]  /*31c0*/  ULOP3.LUT UR20, UR6, 0x10000, URZ, 0xfc, !UPT ;  /* 0x0001000006147892 */ /* 0x000fc4000f8efcff */
[----:B------:R-:W-:Y:S02]  /*31d0*/  USEL UR29, UR28, 0x1, !UP0 ;  /* 0x000000011c1d7887 */ /* 0x000fe4000c000000 */
[----:B------:R-:W-:Y:S02]  /*31e0*/  ULOP3.LUT UR21, UR5, 0x10000, URZ, 0xfc, !UPT ;  /* 0x0001000005157892 */ /* 0x000fe4000f8efcff */
[----:B------:R-:W-:Y:S02]  /*31f0*/  UIADD3 UR29, UPT, UPT, -UR29, URZ, URZ ;  /* 0x000000ff1d1d7290 */ /* 0x000fe4000fffe1ff */
[----:B-1----:R-:W-:Y:S01]  /*3200*/  UISETP.GE.AND UP4, UPT, UR8, 0x1, UPT ;  /* 0x000000010800788c */ /* 0x002fe2000bf86270 */
[----:B------:R-:W-:Y:S01]  /*3210*/  UMOV UR24, 0x0 ;  /* 0x0000000000187882 */ /* 0x000fe20000000000 */
[----:B------:R-:W-:Y:S01]  /*3220*/  UMOV UR25, 0x4100490 ;  /* 0x0410049000197882 */ /* 0x000fe20000000000 */
[----:B--2---:R-:W-:-:S15]  /*3230*/  R2UR UR30, R0 ;  /* 0x00000000001e72ca */ /* 0x004fde00000e0000 */
.L_x_66:
[----:B------:R-:W-:Y:S02]  /*3240*/  LEA R0, R10, UR17, 0x3 ;  /* 0x000000110a007c11 */ /* 0x000fe4000f8e18ff */
[----:B------:R-:W-:Y:S02]  /*3250*/  SHF.L.U32 R2, R9, 0x1f, RZ ;  /* 0x0000001f09027819 */ /* 0x000fe400000006ff */
[----:B------:R-:W-:Y:S01]  /*3260*/  PLOP3.LUT P0, PT, PT, PT, UP4, 0x80, 0x8 ;  /* 0x000000000008781c */ /* 0x000fe20003f0f048 */
[----:B------:R-:W-:Y:S01]  /*3270*/  VIADD R3, R0, 0x70 ;  /* 0x0000007000037836 */ /* 0x000fe20000000000 */
[----:B-1----:R-:W1:Y:S02]  /*3280*/  SYNCS.PHASECHK.TRANS64.TRYWAIT P1, [R0+URZ+0x60], R2 ;  /* 0x00006002000075a7 */ /* 0x002e6400080211ff */
[----:B-1-3--:R-:W-:Y:S09]  /*3290*/  @!P1 BRA `(.L_x_60) ;  /* 0x0000003800249947 */ /* 0x00aff20003800000 */
.L_x_117:
[----:B------:R-:W-:Y:S01]  /*32a0*/  LEA R4, R10, UR17, 0x4 ;  /* 0x000000110a047c11 */ /* 0x000fe2000f8e20ff */
[----:B------:R-:W-:Y:S01]  /*32b0*/  @UP4 ULEA UR4, UR14, UR17, 0x3 ;  /* 0x000000110e044291 */ /* 0x000fe2000f8e18ff */
[----:B------:R-:W-:Y:S01]  /*32c0*/  PLOP3.LUT P2, PT, PT, PT, PT, 0x80, 0x8 ;  /* 0x000000000008781c */ /* 0x000fe20003f4f070 */
[----:B------:R-:W-:Y:S01]  /*32d0*/  ULEA UR23, UR22, UR17, 0x3 ;  /* 0x0000001116177291 */ /* 0x000fe2000f8e18ff */
[----:B------:R-:W-:Y:S02]  /*32e0*/  PRMT R3, RZ, 0x654, R3 ;  /* 0x00000654ff037816 */ /* 0x000fe40000000003 */
[----:B------:R-:W2:Y:S01]  /*32f0*/  LDS.128 R4, [R4+0xf0] ;  /* 0x0000f00004047984 */ /* 0x000ea20000000c00 */
[----:B-1----:R-:W-:Y:S02]  /*3300*/  @P0 SHF.L.U32 R2, R8, 0x1f, RZ ;  /* 0x0000001f08020819 */ /* 0x002fe400000006ff */
[----:B------:R-:W-:Y:S01]  /*3310*/  SHF.L.U32 R0, R11, 0x1f, RZ ;  /* 0x0000001f0b007819 */ /* 0x000fe200000006ff */
[----:B------:R-:W-:Y:S01]  /*3320*/  @!PT LDS RZ, [RZ] ;  /* 0x00000000fffff984 */ /* 0x000fe20000000800 */
[----:B------:R-:W-:Y:S01]  /*3330*/  @!PT LDS RZ, [RZ] ;  /* 0x00000000fffff984 */ /* 0x000fe20000000800 */
[----:B------:R-:W-:Y:S01]  /*3340*/  @!PT LDS RZ, [RZ] ;  /* 0x00000000fffff984 */ /* 0x000fe20000000800 */
[----:B------:R-:W-:Y:S01]  /*3350*/  @!PT LDS RZ, [RZ] ;  /* 0x00000000fffff984 */ /* 0x000fe20000000800 */
[----:B------:R1:W-:Y:S06]  /*3360*/  MEMBAR.ALL.CTA ;  /* 0x0000000000007992 */ /* 0x0003ec0000008000 */
[----:B-1----:R-:W1:Y:S02]  /*3370*/  FENCE.VIEW.ASYNC.S ;  /* 0x00000000000073c6 */ /* 0x002e640000000000 */
[----:B-1----:R1:W-:Y:S01]  /*3380*/  SYNCS.ARRIVE.TRANS64.RED.A1T0 RZ, [R3+URZ], RZ ;  /* 0x000000ff03ff79a7 */ /* 0x0023e200081004ff */
[----:B------:R1:W3:Y:S01]  /*3390*/  @P0 SYNCS.PHASECHK.TRANS64.TRYWAIT P2, [UR4], R2 ;  /* 0x00000002ff0005a7 */ /* 0x0002e20008041104 */
[----:B------:R-:W-:Y:S01]  /*33a0*/  ULEA.HI UR4, UR22, UR22, URZ, 0x1 ;  /* 0x0000001616047291 */ /* 0x000fe2000f8f08ff */
[----:B--2---:R-:W-:-:S03]  /*33b0*/  LOP3.LUT P1, RZ, R6, 0x1, RZ, 0xc0, !PT ;  /* 0x0000000106ff7812 */ /* 0x004fc6000782c0ff */
[----:B------:R-:W-:Y:S02]  /*33c0*/  USHF.L.U32 UR18, UR4, 0x5, URZ ;  /* 0x0000000504127899 */ /* 0x000fe400080006ff */
[----:B------:R-:W-:Y:S02]  /*33d0*/  ULOP3.LUT UR4, UR4, 0xffe, URZ, 0xc0, !UPT ;  /* 0x00000ffe04047892 */ /* 0x000fe4000f8ec0ff */
[----:B------:R-:W-:Y:S02]  /*33e0*/  ULOP3.LUT UR18, UR18, 0xffffffc0, URZ, 0xc0, !UPT ;  /* 0xffffffc012127892 */ /* 0x000fe4000f8ec0ff */
[----:B------:R-:W-:Y:S02]  /*33f0*/  UIADD3 UR4, UPT, UPT, -UR4, UR22, URZ ;  /* 0x0000001604047290 */ /* 0x000fe4000fffe1ff */
[----:B------:R-:W-:Y:S01]  /*3400*/  UIADD3 UR18, UPT, UPT, UR30, UR18, URZ ;  /* 0x000000121e127290 */ /* 0x000fe2000fffe0ff */
[----:B------:R-:W2:Y:S03]  /*3410*/  SYNCS.PHASECHK.TRANS64.TRYWAIT P0, [UR23+0xa0], R0 ;  /* 0x0000a000ff0075a7 */ /* 0x000ea60008001117 */
[----:B------:R-:W-:Y:S01]  /*3420*/  ULEA UR18, UR4, UR18, 0x14 ;  /* 0x0000001204127291 */ /* 0x000fe2000f8ea0ff */
[----:B-123--:R-:W-:Y:S11]  /*3430*/  @!P0 BRA `(.L_x_61) ;  /* 0x0000003400d08947 */ /* 0x00eff60003800000 */
.L_x_119:
[----:B------:R-:W-:Y:S01]  /*3440*/  IADD3 R10, PT, PT, R10, 0x1, RZ ;  /* 0x000000010a0a7810 */ /* 0x000fe20007ffe0ff */
[----:B------:R-:W-:Y:S06]  /*3450*/  BRA.U !UP4, `(.L_x_62) ;  /* 0x000000010c987547 */ /* 0x000fec000b800000 */
[----:B------:R-:W-:Y:S01]  /*3460*/  UPLOP3.LUT UP2, UPT, UPT, UPT, UPT, 0x40, 0x4 ;  /* 0x000000000004789c */ /* 0x000fe20003f4e870 */
[----:B------:R-:W-:Y:S01]  /*3470*/  UMOV UR16, UR29 ;  /* 0x0000001d00107c82 */ /* 0x000fe20008000000 */
[----:B------:R-:W-:Y:S01]  /*3480*/  UMOV UR15, UR28 ;  /* 0x0000001c000f7c82 */ /* 0x000fe20008000000 */
[----:B------:R-:W-:-:S08]  /*3490*/  UMOV UR6, UR14 ;  /* 0x0000000e00067c82 */ /* 0x000fd00008000000 */
.L_x_65:
[----:B------:R-:W-:Y:S02]  /*34a0*/  UIADD3 UR16, UPT, UPT, UR16, 0x1, URZ ;  /* 0x0000000110107890 */ /* 0x000fe4000fffe0ff */
[----:B--2---:R-:W-:Y:S02]  /*34b0*/  ULEA UR5, UR6, UR17, 0x3 ;  /* 0x0000001106057291 */ /* 0x004fe4000f8e18ff */
[----:B------:R-:W-:Y:S01]  /*34c0*/  UISETP.NE.AND UP3, UPT, UR16, URZ, UPT ;  /* 0x000000ff1000728c */ /* 0x000fe2000bf65270 */
[----:B---3--:R-:W-:Y:S10]  /*34d0*/  @P2 BRA `(.L_x_63) ;  /* 0x00000000000c2947 */ /* 0x008ff40003800000 */
[----:B-1----:R-:W-:Y:S04]  /*34e0*/  SHF.L.U32 R2, R8, 0x1f, RZ ;  /* 0x0000001f08027819 */ /* 0x002fe800000006ff */
[----:B------:R-:W1:Y:S02]  /*34f0*/  SYNCS.PHASECHK.TRANS64.TRYWAIT P0, [UR5], R2 ;  /* 0x00000002ff0075a7 */ /* 0x000e640008001105 */
[----:B-1----:R-:W-:Y:S05]  /*3500*/  @!P0 BRA `(.L_x_64) ;  /* 0x0000003400b48947 */ /* 0x002fea0003800000 */
.L_x_63:
[----:B------:R-:W-:Y:S01]  /*3510*/  UISETP.NE.AND UP0, UPT, UR15, 0x1, UPT ;  /* 0x000000010f00788c */ /* 0x000fe2000bf05270 */
[----:B------:R-:W-:Y:S01]  /*3520*/  PLOP3.LUT P2, PT, PT, PT, PT, 0x80, 0x8 ;  /* 0x000000000008781c */ /* 0x000fe20003f4f070 */
[----:B------:R-:W-:Y:S02]  /*3530*/  UIADD3 UR4, UPT, UPT, UR6, 0x1, URZ ;  /* 0x0000000106047890 */ /* 0x000fe4000fffe0ff */
[----:B------:R-:W-:Y:S02]  /*3540*/  ULEA UR12, UR6, UR21, 0x8 ;  /* 0x00000015060c7291 */ /* 0x000fe4000f8e40ff */
[----:B------:R-:W-:Y:S01]  /*3550*/  UISETP.NE.AND UP1, UPT, UR4, 0x4, UPT ;  /* 0x000000040400788c */ /* 0x000fe2000bf25270 */
[----:B------:R-:W-:Y:S01]  /*3560*/  PLOP3.LUT P0, PT, PT, PT, UP0, 0x80, 0x8 ;  /* 0x000000000008781c */ /* 0x000fe20003f0f008 */
[----:B------:R-:W-:Y:S02]  /*3570*/  UIADD3 UR10, UPT, UPT, UR12, 0x2, URZ ;  /* 0x000000020c0a7890 */ /* 0x000fe4000fffe0ff */
[----:B------:R-:W-:Y:S02]  /*3580*/  USEL UR7, URZ, 0x1, UP1 ;  /* 0x00000001ff077887 */ /* 0x000fe40008800000 */
[----:B------:R-:W-:Y:S02]  /*3590*/  USEL UR14, UR4, URZ, UP1 ;  /* 0x000000ff040e7287 */ /* 0x000fe40008800000 */
[----:B------:R-:W-:Y:S02]  /*35a0*/  UIADD3 UR15, UPT, UPT, UR15, -0x1, URZ ;  /* 0xffffffff0f0f7890 */ /* 0x000fe4000fffe0ff */
[----:B------:R-:W-:Y:S01]  /*35b0*/  @UP0 ULEA UR4, UR14, UR17, 0x3 ;  /* 0x000000110e040291 */ /* 0x000fe2000f8e18ff */
[----:B------:R-:W-:Y:S01]  /*35c0*/  LOP3.LUT R8, R8, UR7, RZ, 0x3c, !PT ;  /* 0x0000000708087c12 */ /* 0x000fe2000f8e3cff */
[----:B------:R-:W-:Y:S01]  /*35d0*/  UIADD3 UR7, UPT, UPT, UR5, 0x20, URZ ;  /* 0x0000002005077890 */ /* 0x000fe2000fffe0ff */
[----:B------:R-:W-:Y:S02]  /*35e0*/  UMOV UR13, 0x80004020 ;  /* 0x80004020000d7882 */ /* 0x000fe40000000000 */
[----:B-1----:R-:W-:Y:S01]  /*35f0*/  @P0 SHF.L.U32 R0, R8, 0x1f, RZ ;  /* 0x0000001f08000819 */ /* 0x002fe200000006ff */
[----:B------:R-:W-:Y:S01]  /*3600*/  UMOV UR5, 0x80004020 ;  /* 0x8000402000057882 */ /* 0x000fe20000000000 */
[----:B------:R-:W-:Y:S01]  /*3610*/  UMOV UR11, 0x80004020 ;  /* 0x80004020000b7882 */ /* 0x000fe20000000000 */
[----:B------:R-:W-:Y:S01]  /*3620*/  UMOV UR9, 0x80004020 ;  /* 0x8000402000097882 */ /* 0x000fe20000000000 */
[----:B------:R2:W3:Y:S01]  /*3630*/  @P0 SYNCS.PHASECHK.TRANS64.TRYWAIT P2, [UR4], R0 ;  /* 0x00000000ff0005a7 */ /* 0x0004e20008041104 */
[----:B------:R-:W-:Y:S03]  /*3640*/  ULEA UR4, UR6, UR20, 0x8 ;  /* 0x0000001406047291 */ /* 0x000fe6000f8e40ff */
[----:B------:R-:W-:Y:S01]  /*3650*/  UMOV UR6, UR14 ;  /* 0x0000000e00067c82 */ /* 0x000fe20008000000 */
[----:B------:R-:W-:Y:S05]  /*3660*/  UIADD3 UR8, UPT, UPT, UR4, 0x2, URZ ;  /* 0x0000000204087890 */ /* 0x000fea000fffe0ff */
[----:B------:R2:W-:Y:S01]  /*3670*/  UTCQMMA gdesc[UR4], gdesc[UR12], tmem[UR18], tmem[UR26], idesc[UR27], UP2 ;  /* 0x00ff1a0c040075ea */ /* 0x0005e20009000312 */
[----:B------:R-:W-:Y:S03]  /*3680*/  UPLOP3.LUT UP2, UPT, UPT, UPT, UPT, 0x80, 0x8 ;  /* 0x000000000008789c */ /* 0x000fe60003f4f070 */
[----:B------:R2:W-:Y:S01]  /*3690*/  UTCQMMA gdesc[UR8], gdesc[UR10], tmem[UR18], tmem[UR24], idesc[UR25], UPT ;  /* 0x00ff180a080075ea */ /* 0x0005e2000b800312 */
[----:B------:R2:W-:Y:S01]  /*36a0*/  UTCBAR.MULTICAST [UR7], URZ, UR19 ;  /* 0x000000ff070073e9 */ /* 0x0005e20008000813 */
[----:B------:R-:W-:Y:S06]  /*36b0*/  BRA.U UP3, `(.L_x_65) ;  /* 0xfffffffd03787547 */ /* 0x000fec000b83ffff */
.L_x_62:
[----:B--2---:R-:W-:Y:S01]  /*36c0*/  UIADD3 UR4, UPT, UPT, UR22, 0x1, URZ ;  /* 0x0000000116047890 */ /* 0x004fe2000fffe0ff */
[C---:B------:R-:W-:Y:S01]  /*36d0*/  ISETP.NE.AND P0, PT, R10.reuse, 0x2, PT ;  /* 0x000000020a00780c */ /* 0x040fe20003f05270 */
[----:B------:R-:W-:Y:S02]  /*36e0*/  UIADD3 UR5, UPT, UPT, UR23, 0x80, URZ ;  /* 0x0000008017057890 */ /* 0x000fe4000fffe0ff */
[----:B------:R-:W-:Y:S01]  /*36f0*/  UISETP.NE.AND UP0, UPT, UR4, 0x4, UPT ;  /* 0x000000040400788c */ /* 0x000fe2000bf05270 */
[----:B-1----:R-:W-:Y:S02]  /*3700*/  SEL R0, RZ, 0x1, P0 ;  /* 0x00000001ff007807 */ /* 0x002fe40000000000 */
[----:B------:R-:W-:Y:S01]  /*3710*/  SEL R10, R10, RZ, P0 ;  /* 0x000000ff0a0a7207 */ /* 0x000fe20000000000 */
[----:B------:R-:W-:Y:S01]  /*3720*/  USEL UR6, URZ, 0x1, UP0 ;  /* 0x00000001ff067887 */ /* 0x000fe20008000000 */
[----:B------:R-:W-:Y:S01]  /*3730*/  LOP3.LUT R9, R9, R0, RZ, 0x3c, !PT ;  /* 0x0000000009097212 */ /* 0x000fe200078e3cff */
[----:B------:R-:W-:Y:S01]  /*3740*/  USEL UR22, UR4, URZ, UP0 ;  /* 0x000000ff04167287 */ /* 0x000fe20008000000 */
[----:B------:R1:W-:Y:S03]  /*3750*/  UTCBAR [UR5], URZ ;  /* 0x000000ff050073e9 */ /* 0x0003e600080000ff */
[----:B------:R-:W-:Y:S01]  /*3760*/  LOP3.LUT R11, R11, UR6, RZ, 0x3c, !PT ;  /* 0x000000060b0b7c12 */ /* 0x000fe2000f8e3cff */
[----:B------:R-:W-:Y:S07]  /*3770*/  @P1 BRA `(.L_x_66) ;  /* 0xfffffff800b01947 */ /* 0x000fee000383ffff */
[----:B------:R-:W2:Y:S01]  /*3780*/  S2UR UR8, SR_CgaCtaId ;  /* 0x00000000000879c3 */ /* 0x000ea20000008800 */
[----:B------:R-:W-:Y:S01]  /*3790*/  ELECT P0, URZ, PT ;  /* 0x0000000000ff782f */ /* 0x000fe20003800000 */
[----:B------:R-:W-:Y:S01]  /*37a0*/  IMAD.MOV.U32 R0, RZ, RZ, 0x1 ;  /* 0x00000001ff007424 */ /* 0x000fe200078e00ff */
[----:B------:R-:W-:Y:S01]  /*37b0*/  UIADD3 UR17, UPT, UPT, UR17, 0xa0, URZ ;  /* 0x000000a011117890 */ /* 0x000fe2000fffe0ff */
[----:B------:R-:W-:Y:S01]  /*37c0*/  SHF.L.U32 R2, R11, 0x1f, RZ ;  /* 0x0000001f0b027819 */ /* 0x000fe200000006ff */
[----:B------:R-:W-:-:S03]  /*37d0*/  UMOV UR4, 0x40 ;  /* 0x0000004000047882 */ /* 0x000fc60000000000 */
[----:B------:R-:W-:Y:S01]  /*37e0*/  UVIRTCOUNT.DEALLOC.SMPOOL 0x80 ;  /* 0x000000800000784c */ /* 0x000fe20000000000 */
[----:B--2---:R-:W-:Y:S02]  /*37f0*/  ULEA UR8, UR8, UR4, 0x18 ;  /* 0x0000000408087291 */ /* 0x004fe4000f8ec0ff */
[----:B------:R-:W-:-:S07]  /*3800*/  ULEA UR4, UR22, UR17, 0x3 ;  /* 0x0000001116047291 */ /* 0x000fce000f8e18ff */
[----:B------:R2:W-:Y:S02]  /*3810*/  @P0 STS.U8 [UR8+0x1c], R0 ;  /* 0x00001c00ff000988 */ /* 0x0005e40008000008 */
[----:B------:R-:W4:Y:S02]  /*3820*/  SYNCS.PHASECHK.TRANS64.TRYWAIT P0, [UR4], R2 ;  /* 0x00000002ff0075a7 */ /* 0x000f240008001104 */
[----:B--2-4-:R-:W-:Y:S05]  /*3830*/  @!P0 BRA `(.L_x_67) ;  /* 0x0000003400008947 */ /* 0x014fea0003800000 */
.L_x_122:
[----:B------:R-:W-:-:S04]  /*3840*/  UIADD3 UR4, UPT, UPT, UR22, 0x1, URZ ;  /* 0x0000000116047890 */ /* 0x000fc8000fffe0ff */
[----:B------:R-:W-:-:S04]  /*3850*/  UISETP.NE.AND UP0, UPT, UR4, 0x4, UPT ;  /* 0x000000040400788c */ /* 0x000fc8000bf05270 */
[----:B------:R-:W-:Y:S02]  /*3860*/  USEL UR6, URZ, 0x1, UP0 ;  /* 0x00000001ff067887 */ /* 0x000fe40008000000 */
[----:B------:R-:W-:-:S04]  /*3870*/  USEL UR4, UR4, URZ, UP0 ;  /* 0x000000ff04047287 */ /* 0x000fc80008000000 */
[----:B-1----:R-:W-:Y:S01]  /*3880*/  ULEA UR5, UR4, UR17, 0x3 ;  /* 0x0000001104057291 */ /* 0x002fe2000f8e18ff */
[----:B--2---:R-:W-:-:S04]  /*3890*/  LOP3.LUT R2, R11, UR6, RZ, 0x3c, !PT ;  /* 0x000000060b027c12 */ /* 0x004fc8000f8e3cff */
[----:B------:R-:W-:-:S04]  /*38a0*/  SHF.L.U32 R3, R2, 0x1f, RZ ;  /* 0x0000001f02037819 */ /* 0x000fc800000006ff */
[----:B------:R-:W1:Y:S02]  /*38b0*/  SYNCS.PHASECHK.TRANS64.TRYWAIT P0, [UR5], R3 ;  /* 0x00000003ff0075a7 */ /* 0x000e640008001105 */
[----:B-1----:R-:W-:Y:S05]  /*38c0*/  @!P0 BRA `(.L_x_68) ;  /* 0x0000003000f48947 */ /* 0x002fea0003800000 */
.L_x_124:
        /* <DEDUP_REMOVED lines=9> */
.L_x_126:
[----:B------:R-:W-:-:S04]  /*3960*/  UIADD3 UR4, UPT, UPT, UR4, 0x1, URZ ;  /* 0x0000000104047890 */ /* 0x000fc8000fffe0ff */
[----:B------:R-:W-:-:S04]  /*3970*/  UISETP.NE.AND UP0, UPT, UR4, 0x4, UPT ;  /* 0x000000040400788c */ /* 0x000fc8000bf05270 */
[----:B------:R-:W-:Y:S02]  /*3980*/  USEL UR5, URZ, 0x1, UP0 ;  /* 0x00000001ff057887 */ /* 0x000fe40008000000 */
[----:B------:R-:W-:-:S04]  /*3990*/  USEL UR4, UR4, URZ, UP0 ;  /* 0x000000ff04047287 */ /* 0x000fc80008000000 */
[----:B------:R-:W-:Y:S01]  /*39a0*/  ULEA UR4, UR4, UR17, 0x3 ;  /* 0x0000001104047291 */ /* 0x000fe2000f8e18ff */
[----:B------:R-:W-:-:S04]  /*39b0*/  LOP3.LUT R2, R2, UR5, RZ, 0x3c, !PT ;  /* 0x0000000502027c12 */ /* 0x000fc8000f8e3cff */
[----:B------:R-:W-:-:S04]  /*39c0*/  SHF.L.U32 R2, R2, 0x1f, RZ ;  /* 0x0000001f02027819 */ /* 0x000fc800000006ff */
[----:B------:R-:W2:Y:S02]  /*39d0*/  SYNCS.PHASECHK.TRANS64.TRYWAIT P0, [UR4], R2 ;  /* 0x00000002ff0075a7 */ /* 0x000ea40008001104 */
[----:B--2---:R-:W-:Y:S05]  /*39e0*/  @!P0 BRA `(.L_x_70) ;  /* 0x0000003000dc8947 */ /* 0x004fea0003800000 */
.L_x_128:
[----:B------:R-:W-:Y:S01]  /*39f0*/  NOP ;  /* 0x0000000000007918 */ /* 0x000fe20000000000 */
[----:B-1----:R-:W1:Y:S01]  /*3a00*/  LDS R0, [UR8+0x14] ;  /* 0x00001408ff007984 */ /* 0x002e620008000800 */
[----:B------:R-:W-:Y:S01]  /*3a10*/  ULOP3.LUT UR4, UR30, 0xffff, URZ, 0xc0, !UPT ;  /* 0x0000ffff1e047892 */ /* 0x000fe2000f8ec0ff */
[----:B------:R-:W-:Y:S01]  /*3a20*/  UMOV UR5, 0xffff ;  /* 0x0000ffff00057882 */ /* 0x000fe20000000000 */
[----:B------:R-:W-:Y:S02]  /*3a30*/  UMOV UR6, 0x1 ;  /* 0x0000000100067882 */ /* 0x000fe40000000000 */
[----:B------:R-:W-:-:S04]  /*3a40*/  USHF.R.U32.HI UR4, URZ, 0x5, UR4 ;  /* 0x00000005ff047899 */ /* 0x000fc80008011604 */
[----:B------:R-:W-:Y:S02]  /*3a50*/  USHF.L.U32 UR5, UR5, UR4, URZ ;  /* 0x0000000405057299 */ /* 0x000fe400080006ff */
[----:B------:R-:W-:-:S04]  /*3a60*/  USHF.L.U32 UR4, UR6, UR4, URZ ;  /* 0x0000000406047299 */ /* 0x000fc800080006ff */
[----:B-1----:R-:W-:-:S04]  /*3a70*/  LOP3.LUT R0, R0, UR5, RZ, 0xc0, !PT ;  /* 0x0000000500007c12 */ /* 0x002fc8000f8ec0ff */
[----:B------:R-:W-:-:S13]  /*3a80*/  ISETP.NE.AND P0, PT, R0, UR5, PT ;  /* 0x0000000500007c0c */ /* 0x000fda000bf05270 */
[----:B------:R-:W-:Y:S05]  /*3a90*/  @P0 BRA `(.L_x_71) ;  /* 0x0000000000580947 */ /* 0x000fea0003800000 */
[----:B------:R-:W1:Y:S02]  /*3aa0*/  LDS R0, [UR8+0x18] ;  /* 0x00001808ff007984 */ /* 0x000e640008000800 */
[----:B-1----:R-:W-:-:S04]  /*3ab0*/  LOP3.LUT R0, R0, UR4, RZ, 0xc0, !PT ;  /* 0x0000000400007c12 */ /* 0x002fc8000f8ec0ff */
[----:B------:R-:W-:-:S13]  /*3ac0*/  ISETP.NE.AND P0, PT, R0, UR4, PT ;  /* 0x0000000400007c0c */ /* 0x000fda000bf05270 */
[----:B------:R-:W-:Y:S05]  /*3ad0*/  @P0 BRA `(.L_x_72) ;  /* 0x00000000003c0947 */ /* 0x000fea0003800000 */
[----:B------:R-:W1:Y:S01]  /*3ae0*/  S2R R2, SR_LANEID ;  /* 0x0000000000027919 */ /* 0x000e620000000000 */
[----:B------:R-:W-:-:S06]  /*3af0*/  ULOP3.LUT UR5, URZ, UR5, URZ, 0x33, !UPT ;  /* 0x00000005ff057292 */ /* 0x000fcc000f8e33ff */
[----:B------:R-:W-:-:S04]  /*3b00*/  IMAD.U32 R0, RZ, RZ, UR5 ;  /* 0x00000005ff007e24 */ /* 0x000fc8000f8e00ff */
[----:B------:R2:W4:Y:S02]  /*3b10*/  REDUX UR7, R0 ;  /* 0x00000000000773c4 */ /* 0x0005240000000000 */
[----:B------:R1:W-:Y:S01]  /*3b20*/  UTCATOMSWS.AND URZ, UR5 ;  /* 0x0000000500ff79e3 */ /* 0x0003e20008000000 */
[----:B--2---:R-:W-:Y:S01]  /*3b30*/  LOP3.LUT R0, RZ, UR4, RZ, 0x33, !PT ;  /* 0x00000004ff007c12 */ /* 0x004fe2000f8e33ff */
[----:B------:R-:W-:Y:S02]  /*3b40*/  VOTEU.ANY UR4, UPT, PT ;  /* 0x0000000000047886 */ /* 0x000fe400038e0100 */
[----:B------:R-:W-:Y:S02]  /*3b50*/  UFLO.U32 UR4, UR4 ;  /* 0x00000004000472bd */ /* 0x000fe400080e0000 */
[----:B------:R-:W2:Y:S04]  /*3b60*/  REDUX UR6, R0 ;  /* 0x00000000000673c4 */ /* 0x000ea80000000000 */
[----:B-1----:R-:W-:-:S02]  /*3b70*/  ISETP.EQ.U32.AND P0, PT, R2, UR4, PT ;  /* 0x0000000402007c0c */ /* 0x002fc4000bf02070 */
[----:B----4-:R-:W-:-:S11]  /*3b80*/  MOV R2, UR7 ;  /* 0x0000000700027c02 */ /* 0x010fd60008000f00 */
[----:B------:R1:W-:Y:S01]  /*3b90*/  @P0 ATOMS.AND RZ, [UR8+0x14], R2 ;  /* 0x00001402ffff098c */ /* 0x0003e2000a800008 */
[----:B--2---:R-:W-:-:S05]  /*3ba0*/  IMAD.U32 R0, RZ, RZ, UR6 ;  /* 0x00000006ff007e24 */ /* 0x004fca000f8e00ff */
[----:B------:R1:W-:Y:S01]  /*3bb0*/  @P0 ATOMS.AND RZ, [UR8+0x18], R0 ;  /* 0x00001800ffff098c */ /* 0x0003e2000a800008 */
[----:B------:R-:W-:Y:S05]  /*3bc0*/  BRA `(.L_x_73) ;  /* 0x0000000000147947 */ /* 0x000fea0003800000 */
.L_x_72:
[----:B------:R-:W-:Y:S02]  /*3bd0*/  MOV R2, 0x3bf0 ;  /* 0x00003bf000027802 */ /* 0x000fe40000000f00 */
[----:B---3-5:R-:W-:Y:S05]  /*3be0*/  CALL.REL.NOINC `($__internal_0_$__cuda_sm10x_tcgen05_guardrail_trap_col_being_dealloced_not_returned_by_alloc) ;  /* 0x0000003000f87944 */ /* 0x028fea0003c00000 */
[----:B------:R-:W-:Y:S05]  /*3bf0*/  BRA `(.L_x_73) ;  /* 0x0000000000087947 */ /* 0x000fea0003800000 */
.L_x_71:
[----:B------:R-:W-:Y:S02]  /*3c00*/  MOV R2, 0x3c20 ;  /* 0x00003c2000027802 */ /* 0x000fe40000000f00 */
[----:B---3-5:R-:W-:Y:S05]  /*3c10*/  CALL.REL.NOINC `($__internal_2_$__cuda_sm10x_tcgen05_guardrail_trap_unallocated_columns_being_dealloced) ;  /* 0x0000003400047944 */ /* 0x028fea0003c00000 */
.L_x_73:
[----:B------:R-:W-:Y:S01]  /*3c20*/  NOP ;  /* 0x0000000000007918 */ /* 0x000fe20000000000 */
[----:B------:R-:W-:Y:S05]  /*3c30*/  EXIT ;  /* 0x000000000000794d */ /* 0x000fea0003800000 */
.L_x_55:
[----:B------:R-:W-:-:S09]  /*3c40*/  UISETP.NE.OR UP0, UPT, UR18, 0x3, !UP3 ;  /* 0x000000031200788c */ /* 0x000fd2000df05670 */
[----:B------:R-:W-:Y:S05]  /*3c50*/  BRA.U UP0, `(.L_x_74) ;  /* 0x0000000d00347547 */ /* 0x000fea000b800000 */
[----:B------:R-:W2:Y:S01]  /*3c60*/  LDCU.64 UR4, c[0x0][0x888] ;  /* 0x00011100ff0477ac */ /* 0x000ea20008000a00 */
[----:B------:R-:W3:Y:S01]  /*3c70*/  LDC.64 R12, c[0x0][0x348] ;  /* 0x0000d200ff0c7b82 */ /* 0x000ee20000000a00 */
[----:B------:R-:W-:Y:S02]  /*3c80*/  HFMA2 R9, -RZ, RZ, 0, 0 ;  /* 0x00000000ff097431 */ /* 0x000fe400000001ff */
[----:B------:R-:W-:Y:S01]  /*3c90*/  IMAD.MOV.U32 R11, RZ, RZ, 0x1 ;  /* 0x00000001ff0b7424 */ /* 0x000fe200078e00ff */
[----:B------:R-:W4:Y:S01]  /*3ca0*/  LDCU UR33, c[0x0][0x370] ;  /* 0x00006e00ff2177ac */ /* 0x000f220008000800 */
[----:B------:R-:W-:Y:S01]  /*3cb0*/  IMAD.MOV.U32 R10, RZ, RZ, RZ ;  /* 0x000000ffff0a7224 */ /* 0x000fe200078e00ff */
[----:B------:R-:W-:Y:S01]  /*3cc0*/  MOV R8, 0x1000 ;  /* 0x0000100000087802 */ /* 0x000fe20000000f00 */
[----:B------:R-:W4:Y:S01]  /*3cd0*/  LDCU.128 UR28, c[0x0][0xb10] ;  /* 0x00016200ff1c77ac */ /* 0x000f220008000c00 */
[----:B------:R-:W1:Y:S01]  /*3ce0*/  LDCU UR32, c[0x0][0x374] ;  /* 0x00006e80ff2077ac */ /* 0x000e620008000800 */
[----:B------:R-:W1:Y:S01]  /*3cf0*/  LDCU.64 UR26, c[0x0][0x890] ;  /* 0x00011200ff1a77ac */ /* 0x000e620008000a00 */
[----:B--2---:R-:W-:Y:S01]  /*3d00*/  UISETP.NE.U32.AND UP0, UPT, UR4, URZ, UPT ;  /* 0x000000ff0400728c */ /* 0x004fe2000bf05070 */
[----:B------:R-:W2:Y:S01]  /*3d10*/  LDCU UR16, c[0x0][0xb0c] ;  /* 0x00016180ff1077ac */ /* 0x000ea20008000800 */
[----:B------:R-:W3:Y:S01]  /*3d20*/  LDCU UR38, c[0x0][0xb20] ;  /* 0x00016400ff2677ac */ /* 0x000ee20008000800 */
[----:B------:R-:W3:Y:S01]  /*3d30*/  LDCU UR4, c[0x0][0xb30] ;  /* 0x00016600ff0477ac */ /* 0x000ee20008000800 */
[----:B------:R-:W-:Y:S01]  /*3d40*/  UMOV UR17, 0x400 ;  /* 0x0000040000117882 */ /* 0x000fe20000000000 */
[----:B----4-:R-:W-:-:S02]  /*3d50*/  UIMAD.WIDE.U32 UR6, UR33, UR28, URZ ;  /* 0x0000001c210672a5 */ /* 0x010fc4000f8e00ff */
[----:B-1----:R-:W-:Y:S02]  /*3d60*/  UIMAD.WIDE.U32 UR8, UR32, UR31, URZ ;  /* 0x0000001f200872a5 */ /* 0x002fe4000f8e00ff */
[----:B------:R-:W-:Y:S02]  /*3d70*/  ULEA UR17, UR48, UR17, 0x18 ;  /* 0x0000001130117291 */ /* 0x000fe4000f8ec0ff */
[----:B------:R-:W-:Y:S02]  /*3d80*/  USEL UR37, URZ, 0x1, UP5 ;  /* 0x00000001ff257887 */ /* 0x000fe4000a800000 */
[----:B------:R-:W-:Y:S02]  /*3d90*/  UISETP.NE.AND.EX UP5, UPT, UR5, URZ, UPT, UP0 ;  /* 0x000000ff0500728c */ /* 0x000fe4000bfa5300 */
[----:B------:R-:W-:Y:S02]  /*3da0*/  UISETP.NE.U32.AND UP6, UPT, UR26, URZ, UPT ;  /* 0x000000ff1a00728c */ /* 0x000fe4000bfc5070 */
[----:B------:R-:W-:-:S02]  /*3db0*/  UIADD3 UR5, UPT, UPT, UR17, 0x40, URZ ;  /* 0x0000004011057890 */ /* 0x000fc4000fffe0ff */
[----:B------:R-:W-:Y:S01]  /*3dc0*/  UISETP.NE.AND UP0, UPT, UR42, 0x1, UPT ;  /* 0x000000012a00788c */ /* 0x000fe2000bf05270 */
[----:B------:R-:W-:Y:S01]  /*3dd0*/  UMOV UR35, UR7 ;  /* 0x0000000700237c82 */ /* 0x000fe20008000000 */
[----:B------:R-:W-:Y:S01]  /*3de0*/  UMOV UR34, UR9 ;  /* 0x0000000900227c82 */ /* 0x000fe20008000000 */
[----:B--2---:R-:W-:Y:S02]  /*3df0*/  UISETP.NE.AND UP0, UPT, UR16, 0x1, UPT ;  /* 0x000000011000788c */ /* 0x004fe4000bf05270 */
[----:B------:R-:W-:Y:S02]  /*3e00*/  UPLOP3.LUT UP4, UPT, UPT, UPT, UPT, 0x40, 0x4 ;  /* 0x000000000004789c */ /* 0x000fe40003f8e870 */
[----:B------:R-:W-:Y:S01]  /*3e10*/  UISETP.GE.AND UP2, UPT, UR42, 0x1, UPT ;  /* 0x000000012a00788c */ /* 0x000fe2000bf46270 */
[----:B------:R-:W1:Y:S01]  /*3e20*/  LDCU.64 UR14, c[0x0][0xb28] ;  /* 0x00016500ff0e77ac */ /* 0x000e620008000a00 */
[----:B------:R-:W-:Y:S02]  /*3e30*/  UISETP.NE.AND.EX UP6, UPT, UR27, URZ, UPT, UP6 ;  /* 0x000000ff1b00728c */ /* 0x000fe4000bfc5360 */
[----:B------:R-:W-:-:S02]  /*3e40*/  UPRMT UR48, UR48, 0x654, UR5 ;  /* 0x0000065430307896 */ /* 0x000fc40008000005 */
[----:B------:R-:W-:Y:S02]  /*3e50*/  USHF.R.U32.HI UR35, URZ, UR29, UR35 ;  /* 0x0000001dff237299 */ /* 0x000fe40008011623 */
[----:B---3--:R-:W-:Y:S02]  /*3e60*/  USHF.R.U32.HI UR34, URZ, UR38, UR34 ;  /* 0x00000026ff227299 */ /* 0x008fe40008011622 */
[----:B------:R-:W-:Y:S02]  /*3e70*/  UISETP.NE.AND UP0, UPT, UR30, 0x1, UPT ;  /* 0x000000011e00788c */ /* 0x000fe4000bf05270 */
[----:B------:R-:W-:-:S11]  /*3e80*/  UISETP.NE.AND UP3, UPT, UR4, 0x1, UPT ;  /* 0x000000010400788c */ /* 0x000fd6000bf65270 */
.L_x_82:
[C---:B------:R-:W-:Y:S02]  /*3e90*/  LEA R3, R10.reuse, UR17, 0x3 ;  /* 0x000000110a037c11 */ /* 0x040fe4000f8e18ff */
[----:B------:R-:W-:Y:S02]  /*3ea0*/  SHF.L.U32 R0, R9, 0x1f, RZ ;  /* 0x0000001f09007819 */ /* 0x000fe400000006ff */
[----:B------:R-:W-:Y:S02]  /*3eb0*/  LEA R4, R10, UR17, 0x4 ;  /* 0x000000110a047c11 */ /* 0x000fe4000f8e20ff */
[----:B--2---:R-:W2:Y:S02]  /*3ec0*/  SYNCS.PHASECHK.TRANS64.TRYWAIT P0, [R3+URZ+0x60], R0 ;  /* 0x00006000030075a7 */ /* 0x004ea400080011ff */
[----:B--2---:R-:W-:Y:S05]  /*3ed0*/  @!P0 BRA `(.L_x_75) ;  /* 0x0000002c00b88947 */ /* 0x004fea0003800000 */
.L_x_129:
[----:B------:R-:W3:Y:S01]  /*3ee0*/  LDS.128 R4, [R4+0xf0] ;  /* 0x0000f00004047984 */ /* 0x000ee20000000c00 */
[----:B------:R-:W-:Y:S01]  /*3ef0*/  UISETP.GE.AND UP0, UPT, UR42, 0x1, UPT ;  /* 0x000000012a00788c */ /* 0x000fe2000bf06270 */
[----:B------:R-:W-:Y:S01]  /*3f00*/  @!PT LDS RZ, [RZ] ;  /* 0x00000000fffff984 */ /* 0x000fe20000000800 */
[----:B------:R-:W-:Y:S01]  /*3f10*/  @!PT LDS RZ, [RZ] ;  /* 0x00000000fffff984 */ /* 0x000fe20000000800 */
[----:B------:R-:W-:Y:S01]  /*3f20*/  @!PT LDS RZ, [RZ] ;  /* 0x00000000fffff984 */ /* 0x000fe20000000800 */
[----:B------:R-:W-:Y:S01]  /*3f30*/  @!PT LDS RZ, [RZ] ;  /* 0x00000000fffff984 */ /* 0x000fe20000000800 */
[----:B------:R4:W-:Y:S06]  /*3f40*/  MEMBAR.ALL.CTA ;  /* 0x0000000000007992 */ /* 0x0009ec0000008000 */
[----:B----4-:R-:W4:Y:S01]  /*3f50*/  FENCE.VIEW.ASYNC.S ;  /* 0x00000000000073c6 */ /* 0x010f220000000000 */
[----:B---3--:R-:W-:Y:S11]  /*3f60*/  LOP3.LUT P0, RZ, R6, 0x1, RZ, 0xc0, !PT ;  /* 0x0000000106ff7812 */ /* 0x008ff6000780c0ff */
[----:B------:R-:W-:Y:S02]  /*3f70*/  @!UPT UIADD3 URZ, UPT, UPT, URZ, URZ, URZ ;  /* 0x000000fffffff290 */ /* 0x000fe4000fffe0ff */
[----:B----4-:R-:W-:Y:S01]  /*3f80*/  VOTEU.ANY UP2, P0 ;  /* 0x0000000000ff7886 */ /* 0x010fe20000040100 */
[----:B------:R-:W-:Y:S11]  /*3f90*/  PLOP3.LUT P0, PT, PT, PT, UP2, 0x80, 0x8 ;  /* 0x000000000008781c */ /* 0x000ff60003f0f028 */
[----:B------:R-:W-:Y:S02]  /*3fa0*/  @!UPT UIADD3 URZ, UPT, UPT, URZ, URZ, URZ ;  /* 0x000000fffffff290 */ /* 0x000fe4000fffe0ff */
[----:B--2---:R-:W-:Y:S02]  /*3fb0*/  @P0 SHF.R.U32.HI R0, RZ, 0x10, R5 ;  /* 0x00000010ff000819 */ /* 0x004fe40000011605 */
[----:B------:R-:W-:Y:S02]  /*3fc0*/  @P0 MOV R2, R4 ;  /* 0x0000000400020202 */ /* 0x000fe40000000f00 */
[----:B------:R-:W-:Y:S01]  /*3fd0*/  @P0 R2UR UR4, R0 ;  /* 0x00000000000402ca */ /* 0x000fe200000e0000 */
[----:B------:R-:W-:Y:S01]  /*3fe0*/  VIADD R0, R3, 0x70 ;  /* 0x0000007003007836 */ /* 0x000fe20000000000 */
[----:B------:R-:W-:Y:S02]  /*3ff0*/  @P0 LOP3.LUT R4, R5, 0xffff, RZ, 0xc0, !PT ;  /* 0x0000ffff05040812 */ /* 0x000fe400078ec0ff */
[----:B------:R-:W-:Y:S02]  /*4000*/  @P0 R2UR UR6, R2 ;  /* 0x00000000020602ca */ /* 0x000fe400000e0000 */
[----:B------:R-:W-:Y:S02]  /*4010*/  PRMT R0, RZ, 0x654, R0 ;  /* 0x00000654ff007816 */ /* 0x000fe40000000000 */
[----:B------:R-:W-:Y:S02]  /*4020*/  @P0 R2UR UR5, R4 ;  /* 0x00000000040502ca */ /* 0x000fe400000e0000 */
[----:B------:R2:W-:Y:S03]  /*4030*/  SYNCS.ARRIVE.TRANS64.RED.A1T0 RZ, [R0+URZ], RZ ;  /* 0x000000ff00ff79a7 */ /* 0x0005e600081004ff */
[----:B------:R-:W-:Y:S04]  /*4040*/  @UP2 UMOV UR25, UR4 ;  /* 0x0000000400192c82 */ /* 0x000fe80008000000 */
[----:B------:R-:W-:Y:S04]  /*4050*/  @UP2 UMOV UR13, UR6 ;  /* 0x00000006000d2c82 */ /* 0x000fe80008000000 */
[----:B------:R-:W-:Y:S01]  /*4060*/  @UP2 UMOV UR7, UR5 ;  /* 0x0000000500072c82 */ /* 0x000fe20008000000 */
[----:B------:R-:W-:Y:S05]  /*4070*/  BRA.U !UP0, `(.L_x_76) ;  /* 0x0000000108c07547 */ /* 0x000fea000b800000 */
[----:B------:R-:W-:Y:S02]  /*4080*/  UIMAD.WIDE.U32 UR10, UR7, UR31, URZ ;  /* 0x0000001f070a72a5 */ /* 0x000fe4000f8e00ff */
[----:B------:R-:W-:Y:S02]  /*4090*/  UP2UR UR12, UPR, URZ, 0x4 ;  /* 0x00000004ff0c7883 */ /* 0x000fe40008000000 */
[----:B------:R-:W-:Y:S02]  /*40a0*/  UISETP.NE.AND UP2, UPT, UR30, 0x1, UPT ;  /* 0x000000011e00788c */ /* 0x000fe4000bf45270 */
[----:B------:R-:W-:Y:S02]  /*40b0*/  UIMAD.WIDE.U32 UR18, UR13, UR28, URZ ;  /* 0x0000001c0d1272a5 */ /* 0x000fe4000f8e00ff */
[----:B------:R-:W-:Y:S02]  /*40c0*/  USEL UR4, UR32, UR34, !UP2 ;  /* 0x0000002220047287 */ /* 0x000fe4000d000000 */
[----:B------:R-:W-:Y:S02]  /*40d0*/  UISETP.NE.AND UP0, UPT, UR16, 0x1, UPT ;  /* 0x000000011000788c */ /* 0x000fe4000bf05270 */
[----:B------:R-:W-:Y:S02]  /*40e0*/  UP2UR UR24, UPR, URZ, 0x2 ;  /* 0x00000002ff187883 */ /* 0x000fe40008000000 */
[----:B------:R-:W-:Y:S02]  /*40f0*/  UISETP.NE.AND UP1, UPT, UR42, 0x1, UPT ;  /* 0x000000012a00788c */ /* 0x000fe4000bf25270 */
[----:B-1----:R-:W-:Y:S02]  /*4100*/  UIMAD.WIDE.U32 UR20, UR4, UR14, URZ ;  /* 0x0000000e041472a5 */ /* 0x002fe4000f8e00ff */
[----:B------:R-:W-:Y:S01]  /*4110*/  USEL UR8, UR33, UR35, !UP0 ;  /* 0x0000002321087287 */ /* 0x000fe2000c000000 */
[----:B------:R-:W-:Y:S02]  /*4120*/  UMOV UR5, UR11 ;  /* 0x0000000b00057c82 */ /* 0x000fe40008000000 */
[----:B------:R-:W-:Y:S02]  /*4130*/  USHF.R.U32.HI UR6, URZ, UR38, UR5 ;  /* 0x00000026ff067299 */ /* 0x000fe40008011605 */
[----:B------:R-:W-:Y:S02]  /*4140*/  UIMAD.WIDE.U32 UR22, UR8, UR14, URZ ;  /* 0x0000000e081672a5 */ /* 0x000fe4000f8e00ff */
[----:B------:R-:W-:Y:S02]  /*4150*/  USEL UR6, UR7, UR6, !UP2 ;  /* 0x0000000607067287 */ /* 0x000fe4000d000000 */
[----:B------:R-:W-:Y:S02]  /*4160*/  UISETP.NE.AND UP2, UPT, UR12, URZ, UPT ;  /* 0x000000ff0c00728c */ /* 0x000fe4000bf45270 */
[----:B------:R-:W-:Y:S01]  /*4170*/  UIMAD.WIDE.U32 UR10, UR6, UR14, URZ ;  /* 0x0000000e060a72a5 */ /* 0x000fe2000f8e00ff */
[----:B------:R-:W-:Y:S02]  /*4180*/  UMOV UR5, UR19 ;  /* 0x0000001300057c82 */ /* 0x000fe40008000000 */
[----:B------:R-:W-:Y:S03]  /*4190*/  USHF.R.U32.HI UR9, URZ, UR29, UR5 ;  /* 0x0000001dff097299 */ /* 0x000fe60008011605 */
[----:B------:R-:W-:Y:S02]  /*41a0*/  UMOV UR5, UR21 ;  /* 0x0000001500057c82 */ /* 0x000fe40008000000 */
[----:B------:R-:W-:Y:S03]  /*41b0*/  @UP1 USHF.R.U32.HI UR4, URZ, UR15, UR5 ;  /* 0x0000000fff041299 */ /* 0x000fe60008011605 */
[----:B------:R-:W-:Y:S01]  /*41c0*/  UMOV UR5, UR23 ;  /* 0x0000001700057c82 */ /* 0x000fe20008000000 */
[----:B------:R-:W-:Y:S02]  /*41d0*/  UIMAD UR4, UR42, UR4, URZ ;  /* 0x000000042a0472a4 */ /* 0x000fe4000f8e02ff */
[----:B------:R-:W-:Y:S02]  /*41e0*/  @UP1 USHF.R.U32.HI UR8, URZ, UR15, UR5 ;  /* 0x0000000fff081299 */ /* 0x000fe40008011605 */
[----:B------:R-:W-:Y:S02]  /*41f0*/  USEL UR5, UR13, UR9, !UP0 ;  /* 0x000000090d057287 */ /* 0x000fe4000c000000 */
[----:B------:R-:W-:Y:S02]  /*4200*/  UIMAD UR9, UR42, UR8, URZ ;  /* 0x000000082a0972a4 */ /* 0x000fe4000f8e02ff */
[----:B------:R-:W-:Y:S03]  /*4210*/  UISETP.GE.AND UP0, UPT, UR6, UR4, UPT ;  /* 0x000000040600728c */ /* 0x000fe6000bf06270 */
[----:B------:R-:W-:Y:S01]  /*4220*/  UMOV UR4, UR11 ;  /* 0x0000000b00047c82 */ /* 0x000fe20008000000 */
[----:B------:R-:W-:Y:S02]  /*4230*/  UISETP.GE.OR UP0, UPT, UR5, UR9, UP0 ;  /* 0x000000090500728c */ /* 0x000fe40008706670 */
[----:B------:R-:W-:Y:S02]  /*4240*/  USHF.R.U32.HI UR4, URZ, UR15, UR4 ;  /* 0x0000000fff047299 */ /* 0x000fe40008011604 */
[----:B------:R-:W-:Y:S02]  /*4250*/  UIMAD.WIDE.U32 UR10, UR5, UR14, URZ ;  /* 0x0000000e050a72a5 */ /* 0x000fe4000f8e00ff */
[----:B------:R-:W-:Y:S04]  /*4260*/  USEL UR12, UR6, UR4, !UP1 ;  /* 0x00000004060c7287 */ /* 0x000fe8000c800000 */
[----:B------:R-:W-:Y:S01]  /*4270*/  UIADD3 UR9, UPT, UPT, -UR12, URZ, URZ ;  /* 0x000000ff0c097290 */ /* 0x000fe2000fffe1ff */
[----:B------:R-:W-:Y:S02]  /*4280*/  @!UP0 UMOV UR4, UR11 ;  /* 0x0000000b00048c82 */ /* 0x000fe40008000000 */
[----:B------:R-:W-:Y:S02]  /*4290*/  @!UP0 USHF.R.U32.HI UR4, URZ, UR15, UR4 ;  /* 0x0000000fff048299 */ /* 0x000fe40008011604 */
[----:B------:R-:W-:Y:S02]  /*42a0*/  UIMAD UR9, UR42, UR9, UR6 ;  /* 0x000000092a0972a4 */ /* 0x000fe4000f8e0206 */
[----:B------:R-:W-:Y:S02]  /*42b0*/  @!UP0 USEL UR4, UR5, UR4, !UP1 ;  /* 0x0000000405048287 */ /* 0x000fe4000c800000 */
[----:B------:R-:W-:Y:S02]  /*42c0*/  UISETP.NE.AND UP1, UPT, UR24, URZ, UPT ;  /* 0x000000ff1800728c */ /* 0x000fe4000bf25270 */
[----:B------:R-:W-:Y:S02]  /*42d0*/  @!UP0 UIMAD UR9, UR8, UR9, UR4 ;  /* 0x00000009080982a4 */ /* 0x000fe4000f8e0204 */
[----:B------:R-:W-:Y:S02]  /*42e0*/  @!UP0 UIADD3 UR10, UPT, UPT, UR12, -UR4, URZ ;  /* 0x800000040c0a8290 */ /* 0x000fe4000fffe0ff */
[----:B------:R-:W-:Y:S02]  /*42f0*/  UIADD3 UR4, UPT, UPT, -UR5, URZ, URZ ;  /* 0x000000ff05047290 */ /* 0x000fe4000fffe1ff */
[----:B------:R-:W-:Y:S02]  /*4300*/  UIADD3 UR8, UPT, UPT, -UR6, URZ, URZ ;  /* 0x000000ff06087290 */ /* 0x000fe4000fffe1ff */
[----:B------:R-:W-:Y:S02]  /*4310*/  @!UP0 UIMAD UR6, UR10, UR42, UR5 ;  /* 0x0000002a0a0682a4 */ /* 0x000fe4000f8e0205 */
[----:B------:R-:W-:Y:S02]  /*4320*/  UIMAD UR13, UR16, UR4, UR13 ;  /* 0x00000004100d72a4 */ /* 0x000fe4000f8e020d */
[----:B------:R-:W-:Y:S01]  /*4330*/  UIMAD UR7, UR30, UR8, UR7 ;  /* 0x000000081e0772a4 */ /* 0x000fe2000f8e0207 */
[----:B------:R-:W-:Y:S02]  /*4340*/  @!UP0 UMOV UR5, UR9 ;  /* 0x0000000900058c82 */ /* 0x000fe40008000000 */
[----:B------:R-:W-:Y:S02]  /*4350*/  UIMAD UR13, UR5, UR16, UR13 ;  /* 0x00000010050d72a4 */ /* 0x000fe4000f8e020d */
[----:B------:R-:W-:Y:S11]  /*4360*/  UIMAD UR7, UR6, UR30, UR7 ;  /* 0x0000001e060772a4 */ /* 0x000ff6000f8e0207 */
[----:B------:R-:W-:Y:S01]  /*4370*/  @!UPT UIADD3 URZ, UPT, UPT, URZ, URZ, URZ ;  /* 0x000000fffffff290 */ /* 0x000fe2000fffe0ff */
.L_x_76:
[----:B------:R-:W3:Y:S01]  /*4380*/  @!UP3 LDCU.128 UR20, c[0x0][0xb10] ;  /* 0x00016200ff14b7ac */ /* 0x000ee20008000c00 */
[----:B------:R-:W-:Y:S02]  /*4390*/  ISETP.NE.U32.AND P0, PT, RZ, UR26, PT ;  /* 0x0000001aff007c0c */ /* 0x000fe4000bf05070 */
[----:B------:R-:W-:Y:S02]  /*43a0*/  SHF.L.U32 R2, R11, 0x1f, RZ ;  /* 0x0000001f0b027819 */ /* 0x000fe400000006ff */
[----:B------:R-:W-:Y:S01]  /*43b0*/  ISETP.NE.AND.EX P0, PT, RZ, UR27, PT, P0 ;  /* 0x0000001bff007c0c */ /* 0x000fe2000bf05300 */
[----:B------:R-:W4:Y:S01]  /*43c0*/  @!UP3 LDCU UR5, c[0x0][0xb0c] ;  /* 0x00016180ff05b7ac */ /* 0x000f220008000800 */
[----:B---3--:R-:W-:Y:S07]  /*43d0*/  UIMAD.WIDE.U32 UR8, UR13, UR20, URZ ;  /* 0x000000140d0872a5 */ /* 0x008fee000f8e00ff */
[----:B------:R-:W-:Y:S01]  /*43e0*/  @!UP3 UMOV UR4, UR9 ;  /* 0x000000090004bc82 */ /* 0x000fe20008000000 */
[----:B----4-:R-:W-:Y:S02]  /*43f0*/  @!UP3 UISETP.NE.AND UP0, UPT, UR5, 0x1, UPT ;  /* 0x000000010500b88c */ /* 0x010fe4000bf05270 */
[----:B------:R-:W-:Y:S02]  /*4400*/  @!UP3 USHF.R.U32.HI UR4, URZ, UR21, UR4 ;  /* 0x00000015ff04b299 */ /* 0x000fe40008011604 */
[----:B------:R-:W-:Y:S02]  /*4410*/  UIMAD.WIDE.U32 UR8, UR7, UR23, URZ ;  /* 0x00000017070872a5 */ /* 0x000fe4000f8e00ff */
[----:B------:R-:W-:Y:S02]  /*4420*/  @!UP3 USEL UR10, UR13, UR4, !UP0 ;  /* 0x000000040d0ab287 */ /* 0x000fe4000c000000 */
[----:B------:R-:W-:Y:S03]  /*4430*/  @!UP3 UISETP.NE.AND UP0, UPT, UR22, 0x1, UPT ;  /* 0x000000011600b88c */ /* 0x000fe6000bf05270 */
[----:B------:R-:W-:Y:S02]  /*4440*/  @!UP3 UMOV UR6, UR9 ;  /* 0x000000090006bc82 */ /* 0x000fe40008000000 */
[----:B------:R-:W3:Y:S02]  /*4450*/  @!UP3 LDCU UR4, c[0x0][0xb20] ;  /* 0x00016400ff04b7ac */ /* 0x000ee40008000800 */
[----:B---3--:R-:W-:Y:S04]  /*4460*/  @!UP3 USHF.R.U32.HI UR6, URZ, UR4, UR6 ;  /* 0x00000004ff06b299 */ /* 0x008fe80008011606 */
[----:B------:R-:W-:Y:S04]  /*4470*/  @!UP3 USEL UR6, UR7, UR6, !UP0 ;  /* 0x000000060706b287 */ /* 0x000fe8000c000000 */
[----:B------:R-:W-:Y:S02]  /*4480*/  @!UP3 UIADD3 UR4, UPT, UPT, -UR10, UR6, URZ ;  /* 0x000000060a04b290 */ /* 0x000fe4000fffe1ff */
[----:B------:R-:W-:Y:S02]  /*4490*/  @!UP3 UIADD3 UR6, UPT, UPT, UR10, -UR6, URZ ;  /* 0x800000060a06b290 */ /* 0x000fe4000fffe0ff */
[----:B------:R-:W-:Y:S02]  /*44a0*/  @!UP3 UIMAD UR13, UR4, UR5, UR13 ;  /* 0x00000005040db2a4 */ /* 0x000fe4000f8e020d */
[----:B------:R-:W-:Y:S01]  /*44b0*/  @!UP3 UIMAD UR7, UR6, UR22, UR7 ;  /* 0x000000160607b2a4 */ /* 0x000fe2000f8e0207 */
[----:B------:R-:W-:Y:S11]  /*44c0*/  BRA.U UP4, `(.L_x_77) ;  /* 0x0000000104107547 */ /* 0x000ff6000b800000 */
[----:B------:R-:W-:Y:S04]  /*44d0*/  MOV R3, UR37 ;  /* 0x0000002500037c02 */ /* 0x000fe80008000f00 */
[----:B------:R-:W-:Y:S04]  /*44e0*/  SHF.L.U32 R3, R3, 0x1f, RZ ;  /* 0x0000001f03037819 */ /* 0x000fe800000006ff */
[----:B------:R-:W3:Y:S02]  /*44f0*/  SYNCS.PHASECHK.TRANS64.TRYWAIT P1, [UR17+0x58], R3 ;  /* 0x00005803ff0075a7 */ /* 0x000ee40008021111 */
[----:B---3--:R-:W-:Y:S05]  /*4500*/  @!P1 BRA `(.L_x_78) ;  /* 0x0000002800409947 */ /* 0x008fea0003800000 */
.L_x_77:
[----:B------:R-:W-:Y:S05]  /*4510*/  BRA.U !UP6, `(.L_x_79) ;  /* 0x000000010e387547 */ /* 0x000fea000b800000 */
[----:B------:R-:W-:Y:S01]  /*4520*/  UPLOP3.LUT UP1, UPT, UPT, UPT, UP5, 0x80, 0x8 ;  /* 0x000000000008789c */ /* 0x000fe20003f2f050 */
[----:B--2---:R-:W-:Y:S01]  /*4530*/  HFMA2 R0, -RZ, RZ, 0, 5.9604644775390625e-08 ;  /* 0x00000001ff007431 */ /* 0x004fe200000001ff */
[----:B------:R-:W2:Y:S01]  /*4540*/  LDCU.64 UR8, c[0x0][0x358] ;  /* 0x00006b00ff0877ac */ /* 0x000ea20008000a00 */
[----:B------:R-:W-:Y:S03]  /*4550*/  IMAD.MOV.U32 R79, RZ, RZ, 0x1 ;  /* 0x00000001ff4f7424 */ /* 0x000fe600078e00ff */
[----:B------:R-:W-:Y:S05]  /*4560*/  PLOP3.LUT P1, PT, PT, PT, UP1, 0x80, 0x8 ;  /* 0x000000000008781c */ /* 0x000fea0003f2f018 */
[----:B------:R-:W3:Y:S01]  /*4570*/  @UP1 LDCU.64 UR4, c[0x0][0x888] ;  /* 0x00011100ff0417ac */ /* 0x000ee20008000a00 */
[----:B------:R-:W-:Y:S07]  /*4580*/  @UP1 UIMAD UR6, UR36, UR26, URZ ;  /* 0x0000001a240612a4 */ /* 0x000fee000f8e02ff */
[----:B------:R-:W-:Y:S01]  /*4590*/  @!P1 PRMT R79, R0, 0x7610, R79 ;  /* 0x00007610004f9816 */ /* 0x000fe2000000004f */
[----:B---3--:R-:W-:Y:S06]  /*45a0*/  @UP1 UIMAD.WIDE UR4, UR6, 0x4, UR4 ;  /* 0x00000004060418a5 */ /* 0x008fec000f8e0204 */
[----:B------:R-:W-:Y:S01]  /*45b0*/  IMAD.U32 R4, RZ, RZ, UR4 ;  /* 0x00000004ff047e24 */ /* 0x000fe2000f8e00ff */
[----:B------:R-:W-:Y:S04]  /*45c0*/  MOV R5, UR5 ;  /* 0x0000000500057c02 */ /* 0x000fe80008000f00 */
[----:B------:R-:W3:Y:S01]  /*45d0*/  @!UP1 LDCU UR4, c[0x0][0x880] ;  /* 0x00011000ff0497ac */ /* 0x000ee20008000800 */
[----:B--2--5:R4:W5:Y:S02]  /*45e0*/  @P1 LDG.E R39, desc[UR8][R4.64] ;  /* 0x0000000804271981 */ /* 0x024964000c1e1900 */
[----:B---34-:R-:W-:Y:S07]  /*45f0*/  @!P1 IMAD.U32 R39, RZ, RZ, UR4 ;  /* 0x00000004ff279e24 */ /* 0x018fee000f8e00ff */
.L_x_79:
[----:B-----5:R-:W-:Y:S01]  /*4600*/  @!P0 FSETP.EQ.AND P2, PT, R39, RZ, PT ;  /* 0x000000ff2700820b */ /* 0x020fe20003f42000 */
[----:B------:R-:W-:Y:S01]  /*4610*/  @!UPT UIADD3 URZ, UPT, UPT, URZ, URZ, URZ ;  /* 0x000000fffffff290 */ /* 0x000fe2000fffe0ff */
[----:B------:R-:W-:Y:S11]  /*4620*/  @!P0 BRA `(.L_x_80) ;  /* 0x0000000000148947 */ /* 0x000ff60003800000 */
[----:B------:R-:W-:Y:S02]  /*4630*/  LOP3.LUT P0, RZ, R79, 0xff, RZ, 0xc0, !PT ;  /* 0x000000ff4fff7812 */ /* 0x000fe4000780c0ff */
[----:B------:R-:W-:Y:S04]  /*4640*/  PLOP3.LUT P2, PT, PT, PT, UP1, 0x80, 0x8 ;  /* 0x000000000008781c */ /* 0x000fe80003f4f018 */
[----:B------:R-:W-:Y:S07]  /*4650*/  PLOP3.LUT P2, PT, P2, PT, PT, 0x8, 0x80 ;  /* 0x000000000080781c */ /* 0x000fee000174e170 */
[----:B------:R-:W-:Y:S11]  /*4660*/  @P0 FSETP.EQ.AND P2, PT, R39, RZ, PT ;  /* 0x000000ff2700020b */ /* 0x000ff60003f42000 */
[----:B------:R-:W-:Y:S02]  /*4670*/  @!UPT UIADD3 URZ, UPT, UPT, URZ, URZ, URZ ;  /* 0x000000fffffff290 */ /* 0x000fe4000fffe0ff */
.L_x_80:
[----:B------:R-:W3:Y:S01]  /*4680*/  SYNCS.PHASECHK.TRANS64.TRYWAIT P0, [UR17+0x48], R2 ;  /* 0x00004802ff0075a7 */ /* 0x000ee20008001111 */
[----:B------:R-:W-:Y:S02]  /*4690*/  ELECT P1, URZ, PT ;  /* 0x0000000000ff782f */ /* 0x000fe40003820000 */
[----:B------:R-:W-:Y:S01]  /*46a0*/  IADD3 R10, PT, PT, R10, 0x1, RZ ;  /* 0x000000010a0a7810 */ /* 0x000fe20007ffe0ff */
[----:B---3--:R-:W-:Y:S10]  /*46b0*/  @!P0 BRA `(.L_x_81) ;  /* 0x0000002400ec8947 */ /* 0x008ff40003800000 */
.L_x_132:
[----:B------:R-:W-:Y:S01]  /*46c0*/  PLOP3.LUT P1, PT, P2, P1, PT, 0xf2, 0x2f ;  /* 0x00000000002f781c */ /* 0x000fe20001723e72 */
[----:B------:R-:W-:Y:S01]  /*46d0*/  UMOV UR18, 0x0 ;  /* 0x0000000000127882 */ /* 0x000fe20000000000 */
[----:B------:R-:W-:Y:S01]  /*46e0*/  UMOV UR19, 0x10000000 ;  /* 0x1000000000137882 */ /* 0x000fe20000000000 */
[----:B------:R-:W-:Y:S01]  /*46f0*/  UMOV UR12, UR36 ;  /* 0x00000024000c7c82 */ /* 0x000fe20008000000 */
[----:B------:R-:W-:Y:S01]  /*4700*/  LOP3.LUT R11, R11, 0x1, RZ, 0x3c, !PT ;  /* 0x000000010b0b7812 */ /* 0x000fe200078e3cff */
[----:B------:R-:W-:Y:S01]  /*4710*/  UMOV UR36, UR25 ;  /* 0x0000001900247c82 */ /* 0x000fe20008000000 */
[----:B------:R-:W-:Y:S07]  /*4720*/  UPLOP3.LUT UP4, UPT, UPT, UPT, UPT, 0x80, 0x8 ;  /* 0x000000000008789c */ /* 0x000fee0003f8f070 */
[----:B--2---:R-:W-:Y:S01]  /*4730*/  @!P1 IADD3 R2, P0, PT, R12, 0x580, RZ ;  /* 0x000005800c029810 */ /* 0x004fe20007f1e0ff */
[----:B------:R-:W-:Y:S03]  /*4740*/  VOTEU.ALL UP0, P1 ;  /* 0x0000000000ff7886 */ /* 0x000fe60000800000 */
[----:B------:R-:W-:Y:S01]  /*4750*/  @!P1 R2UR UR5, R2 ;  /* 0x00000000020592ca */ /* 0x000fe200000e0000 */
[----:B------:R-:W-:Y:S01]  /*4760*/  @!P1 IMAD.X R0, RZ, RZ, R13, P0 ;  /* 0x000000ffff009224 */ /* 0x000fe200000e060d */
[----:B------:R-:W-:Y:S01]  /*4770*/  @!UP0 USHF.L.U32 UR10, UR45, 0x6, URZ ;  /* 0x000000062d0a8899 */ /* 0x000fe200080006ff */
[----:B------:R-:W-:Y:S01]  /*4780*/  ISETP.NE.AND P0, PT, R10, 0x2, PT ;  /* 0x000000020a00780c */ /* 0x000fe20003f05270 */
[----:B------:R-:W-:Y:S02]  /*4790*/  @!UP0 USHF.L.U32 UR11, UR46, 0x6, URZ ;  /* 0x000000062e0b8899 */ /* 0x000fe400080006ff */
[----:B------:R-:W-:Y:S01]  /*47a0*/  @!P1 R2UR UR4, R0 ;  /* 0x00000000000492ca */ /* 0x000fe200000e0000 */
[----:B------:R-:W-:Y:S01]  /*47b0*/  @!UP0 UIADD3 UR8, UPT, UPT, UR17, 0x200, URZ ;  /* 0x0000020011088890 */ /* 0x000fe2000fffe0ff */
[----:B------:R-:W-:Y:S01]  /*47c0*/  SEL R0, RZ, 0x1, P0 ;  /* 0x00000001ff007807 */ /* 0x000fe20000000000 */
[----:B------:R-:W-:Y:S01]  /*47d0*/  @!UP0 UIADD3 UR9, UPT, UPT, UR17, 0x40, URZ ;  /* 0x0000004011098890 */ /* 0x000fe2000fffe0ff */
[----:B------:R-:W-:Y:S01]  /*47e0*/  SEL R10, R10, RZ, P0 ;  /* 0x000000ff0a0a7207 */ /* 0x000fe20000000000 */
[----:B------:R-:W-:Y:S01]  /*47f0*/  VOTEU.ALL UP0, P1 ;  /* 0x0000000000ff7886 */ /* 0x000fe20000800000 */
[----:B------:R-:W-:Y:S01]  /*4800*/  LOP3.LUT R9, R9, R0, RZ, 0x3c, !PT ;  /* 0x0000000009097212 */ /* 0x000fe200078e3cff */
[----:B------:R-:W-:Y:S01]  /*4810*/  IMAD.U32 R2, RZ, RZ, UR5 ;  /* 0x00000005ff027e24 */ /* 0x000fe2000f8e00ff */
[----:B------:R-:W-:Y:S02]  /*4820*/  UIADD3 UR45, UPT, UPT, UR7, UR57, URZ ;  /* 0x00000039072d7290 */ /* 0x000fe4000fffe0ff */
[----:B------:R-:W-:Y:S03]  /*4830*/  UIADD3 UR46, UPT, UPT, UR13, UR60, URZ ;  /* 0x0000003c0d2e7290 */ /* 0x000fe6000fffe0ff */
[----:B------:R-:W-:Y:S01]  /*4840*/  IMAD.U32 R3, RZ, RZ, UR4 ;  /* 0x00000004ff037e24 */ /* 0x000fe2000f8e00ff */
[----:B------:R-:W-:Y:S04]  /*4850*/  @!P1 R2UR UR4, R2 ;  /* 0x00000000020492ca */ /* 0x000fe800000e0000 */
[----:B------:R-:W-:Y:S11]  /*4860*/  @!P1 R2UR UR5, R3 ;  /* 0x00000000030592ca */ /* 0x000ff600000e0000 */
[----:B------:R-:W-:Y:S02]  /*4870*/  @!UPT UIADD3 URZ, UPT, UPT, URZ, URZ, URZ ;  /* 0x000000fffffff290 */ /* 0x000fe4000fffe0ff */
[----:B------:R2:W-:Y:S01]  /*4880*/  @!UP0 UTMALDG.3D [UR8], [UR4], desc[UR18] ;  /* 0x00001208040085b4 */ /* 0x0005e20008011000 */
[----:B------:R2:W-:Y:S01]  /*4890*/  @!P1 SYNCS.ARRIVE.TRANS64.RED.A0TR RZ, [UR17+0x40], R8 ;  /* 0x00004008ffff99a7 */ /* 0x0005e20008300411 */
[----:B------:R-:W-:Y:S01]  /*48a0*/  SYNCS.ARRIVE.TRANS64.RED.A1T0 RZ, [UR48], RZ ;  /* 0x000000ffffff79a7 */ /* 0x000fe20008100430 */
[----:B------:R-:W-:Y:S05]  /*48b0*/  BRA.U UP2, `(.L_x_82) ;  /* 0xfffffff502747547 */ /* 0x000fea000b83ffff */
[----:B------:R-:W-:Y:S07]  /*48c0*/  MOV R0, UR17 ;  /* 0x0000001100007c02 */ /* 0x000fee0008000f00 */
.L_x_83:
[----:B---3--:R-:W-:-:S04]  /*48d0*/  SHF.L.U32 R2, R11, 0x1f, RZ ;  /* 0x0000001f0b027819 */ /* 0x008fc800000006ff */
[----:B------:R3:W4:Y:S03]  /*48e0*/  SYNCS.PHASECHK.TRANS64.TRYWAIT P0, [R0+URZ+0x48], R2 ;  /* 0x00004802000075a7 */ /* 0x00072600080011ff */
[----:B----4-:R-:W-:Y:S05]  /*48f0*/  @!P0 NANOSLEEP.SYNCS 0x989680 ;  /* 0x009896800000895d */ /* 0x010fea0003900000 */
[----:B------:R-:W4:Y:S02]  /*4900*/  @!P0 SYNCS.PHASECHK.TRANS64 P0, [R0+URZ+0x48], R2 ;  /* 0x00004802000085a7 */ /* 0x000f2400080010ff */
[----:B-12-4-:R-:W-:Y:S05]  /*4910*/  @P0 EXIT ;  /* 0x000000000000094d */ /* 0x016fea0003800000 */
[----:B------:R-:W-:Y:S05]  /*4920*/  BRA `(.L_x_83) ;  /* 0xfffffffc00e87947 */ /* 0x000fea000383ffff */
.L_x_74:
[----:B------:R-:W-:-:S06]  /*4930*/  UISETP.GE.AND UP0, UPT, UR18, 0x4, UPT ;  /* 0x000000041200788c */ /* 0x000fcc000bf06270 */
[----:B------:R-:W-:-:S13]  /*4940*/  PLOP3.LUT P0, PT, PT, PT, UP0, 0x80, 0x8 ;  /* 0x000000000008781c */ /* 0x000fda0003f0f008 */
[----:B-1----:R-:W-:Y:S05]  /*4950*/  @!P0 EXIT ;  /* 0x000000000000894d */ /* 0x002fea0003800000 */
[----:B------:R-:W-:Y:S01]  /*4960*/  BAR.SYNC.DEFER_BLOCKING 0x6, 0xa0 ;  /* 0x0182800000007b1d */ /* 0x000fe20000010000 */
[C---:B------:R-:W-:Y:S02]  /*4970*/  IMAD.SHL.U32 R7, R76.reuse, 0x40, RZ ;  /* 0x000000404c077824 */ /* 0x040fe400078e00ff */
[----:B------:R-:W-:Y:S02]  /*4980*/  HFMA2 R81, -RZ, RZ, 0, 0 ;  /* 0x00000000ff517431 */ /* 0x000fe400000001ff */
[C---:B------:R-:W-:Y:S01]  /*4990*/  IMAD.SHL.U32 R4, R76.reuse, 0x20, RZ ;  /* 0x000000204c047824 */ /* 0x040fe200078e00ff */
[----:B------:R-:W-:Y:S01]  /*49a0*/  CS2R R82, SRZ ;  /* 0x0000000000527805 */ /* 0x000fe2000001ff00 */
[----:B------:R-:W-:Y:S01]  /*49b0*/  IMAD.SHL.U32 R6, R76, 0x2, RZ ;  /* 0x000000024c067824 */ /* 0x000fe200078e00ff */
[----:B------:R-:W-:Y:S01]  /*49c0*/  UMOV UR44, 0x400 ;  /* 0x00000400002c7882 */ /* 0x000fe20000000000 */
[----:B------:R-:W-:Y:S01]  /*49d0*/  LOP3.LUT R5, R7, 0x180, RZ, 0xc0, !PT ;  /* 0x0000018007057812 */ /* 0x000fe200078ec0ff */
[----:B------:R-:W-:Y:S01]  /*49e0*/  ULEA UR44, UR48, UR44, 0x18 ;  /* 0x0000002c302c7291 */ /* 0x000fe2000f8ec0ff */
[----:B------:R-:W-:Y:S01]  /*49f0*/  LOP3.LUT R4, R4, 0xc00, RZ, 0xc0, !PT ;  /* 0x00000c0004047812 */ /* 0x000fe200078ec0ff */
[----:B------:R-:W1:Y:S01]  /*4a00*/  LDC.64 R72, c[0x0][0x888] ;  /* 0x00022200ff487b82 */ /* 0x000e620000000a00 */
[----:B------:R-:W-:Y:S01]  /*4a10*/  LOP3.LUT R6, R5, 0x20, R6, 0xf8, !PT ;  /* 0x0000002005067812 */ /* 0x000fe200078ef806 */
[----:B------:R-:W-:Y:S01]  /*4a20*/  IMAD.SHL.U32 R5, R76, 0x8, RZ ;  /* 0x000000084c057824 */ /* 0x000fe200078e00ff */
[----:B------:R-:W-:Y:S01]  /*4a30*/  LOP3.LUT R4, R4, 0x40, R7, 0xf8, !PT ;  /* 0x0000004004047812 */ /* 0x000fe200078ef807 */
[----:B------:R-:W-:Y:S01]  /*4a40*/  IMAD.U32 R37, R76, 0x10000, RZ ;  /* 0x000100004c257824 */ /* 0x000fe200078e00ff */
[----:B------:R-:W-:Y:S01]  /*4a50*/  UIADD3 UR4, UPT, UPT, UR44, 0x1200, URZ ;  /* 0x000012002c047890 */ /* 0x000fe2000fffe0ff */
[----:B------:R-:W-:Y:S01]  /*4a60*/  IMAD.MOV.U32 R36, RZ, RZ, RZ ;  /* 0x000000ffff247224 */ /* 0x000fe200078e00ff */
[----:B------:R-:W-:Y:S01]  /*4a70*/  LOP3.LUT R5, R6, 0x30, R5, 0x78, !PT ;  /* 0x0000003006057812 */ /* 0x000fe200078e7805 */
[----:B------:R-:W2:Y:S01]  /*4a80*/  LDC.64 R74, c[0x0][0x890] ;  /* 0x00022400ff4a7b82 */ /* 0x000ea20000000a00 */
[----:B------:R-:W-:Y:S01]  /*4a90*/  LOP3.LUT R4, R4, 0x200, R7, 0xf8, !PT ;  /* 0x0000020004047812 */ /* 0x000fe200078ef807 */
[----:B------:R-:W-:Y:S01]  /*4aa0*/  IMAD.MOV.U32 R84, RZ, RZ, RZ ;  /* 0x000000ffff547224 */ /* 0x000fe200078e00ff */
[----:B------:R-:W-:Y:S01]  /*4ab0*/  LOP3.LUT R37, R37, 0x600000, RZ, 0xc0, !PT ;  /* 0x0060000025257812 */ /* 0x000fe200078ec0ff */
[----:B------:R-:W-:Y:S01]  /*4ac0*/  IMAD.U32 R85, RZ, RZ, UR4 ;  /* 0x00000004ff557e24 */ /* 0x000fe2000f8e00ff */
[----:B------:R-:W-:Y:S01]  /*4ad0*/  LOP3.LUT R78, R4, R5, RZ, 0xfc, !PT ;  /* 0x00000005044e7212 */ /* 0x000fe200078efcff */
[----:B------:R-:W3:Y:S01]  /*4ae0*/  LDS R0, [UR44+0x110] ;  /* 0x0001102cff007984 */ /* 0x000ee20008000800 */
[----:B------:R-:W-:Y:S01]  /*4af0*/  IMAD.SHL.U32 R4, R76, 0x10, RZ ;  /* 0x000000104c047824 */ /* 0x000fe200078e00ff */
[----:B------:R-:W4:Y:S01]  /*4b00*/  LDC.64 R70, c[0x0][0x8b0] ;  /* 0x00022c00ff467b82 */ /* 0x000f220000000a00 */
[----:B------:R-:W-:Y:S01]  /*4b10*/  IADD3 R77, PT, PT, R78, UR44, RZ ;  /* 0x0000002c4e4d7c10 */ /* 0x000fe2000fffe0ff */
[----:B------:R-:W1:Y:S02]  /*4b20*/  LDCU UR50, c[0x0][0x370] ;  /* 0x00006e00ff3277ac */ /* 0x000e640008000800 */
[----:B------:R-:W-:Y:S01]  /*4b30*/  LOP3.LUT R4, R4, 0x20, RZ, 0xc0, !PT ;  /* 0x0000002004047812 */ /* 0x000fe200078ec0ff */
[----:B------:R-:W1:Y:S03]  /*4b40*/  LDCU.64 UR62, c[0x0][0x348] ;  /* 0x00006900ff3e77ac */ /* 0x000e660008000a00 */
[----:B------:R-:W1:Y:S01]  /*4b50*/  LDC.64 R68, c[0x0][0x8a8] ;  /* 0x00022a00ff447b82 */ /* 0x000e620000000a00 */
[----:B------:R-:W-:Y:S01]  /*4b60*/  IADD3 R77, PT, PT, -R4, 0x200, R77 ;  /* 0x00000200044d7810 */ /* 0x000fe20007ffe14d */
[----:B------:R-:W1:Y:S01]  /*4b70*/  LDCU UR43, c[0x0][0xb0c] ;  /* 0x00016180ff2b77ac */ /* 0x000e620008000800 */
[----:B------:R-:W1:Y:S01]  /*4b80*/  LDCU UR39, c[0x0][0xb30] ;  /* 0x00016600ff2777ac */ /* 0x000e620008000800 */
[----:B------:R-:W1:Y:S01]  /*4b90*/  LDCU.64 UR58, c[0x0][0x888] ;  /* 0x00011100ff3a77ac */ /* 0x000e620008000a00 */
[----:B------:R-:W1:Y:S01]  /*4ba0*/  LDCU.64 UR40, c[0x0][0xb28] ;  /* 0x00016500ff2877ac */ /* 0x000e620008000a00 */
[----:B------:R-:W1:Y:S01]  /*4bb0*/  LDCU.128 UR52, c[0x0][0xb10] ;  /* 0x00016200ff3477ac */ /* 0x000e620008000c00 */
[----:B------:R-:W1:Y:S01]  /*4bc0*/  LDCU UR49, c[0x0][0x374] ;  /* 0x00006e80ff3177ac */ /* 0x000e620008000800 */
[----:B------:R-:W-:Y:S01]  /*4bd0*/  UIADD3 UR56, UPT, UPT, UR44, 0x200, URZ ;  /* 0x000002002c387890 */ /* 0x000fe2000fffe0ff */
[----:B---3--:R-:W-:-:S11]  /*4be0*/  IMAD.IADD R37, R0, 0x1, R37 ;  /* 0x0000000100257824 */ /* 0x008fd600078e0225 */
.L_x_101:
[----:B------:R-:W-:Y:S02]  /*4bf0*/  LEA R3, R81, UR44, 0x3 ;  /* 0x0000002c51037c11 */ /* 0x000fe4000f8e18ff */
[----:B------:R-:W-:Y:S02]  /*4c00*/  SHF.L.U32 R0, R83, 0x1f, RZ ;  /* 0x0000001f53007819 */ /* 0x000fe400000006ff */
[----:B-1----:R-:W-:Y:S02]  /*4c10*/  LEA R4, R81, UR44, 0x4 ;  /* 0x0000002c51047c11 */ /* 0x002fe4000f8e20ff */
[----:B------:R-:W3:Y:S02]  /*4c20*/  SYNCS.PHASECHK.TRANS64.TRYWAIT P0, [R3+URZ+0x60], R0 ;  /* 0x00006000030075a7 */ /* 0x000ee400080011ff */
[----:B--23--:R-:W-:Y:S05]  /*4c30*/  @!P0 BRA `(.L_x_84) ;  /* 0x0000002000a48947 */ /* 0x00cfea0003800000 */
.L_x_133:
[----:B------:R-:W1:Y:S01]  /*4c40*/  LDS.128 R4, [R4+0xf0] ;  /* 0x0000f00004047984 */ /* 0x000e620000000c00 */
[----:B------:R-:W-:Y:S01]  /*4c50*/  UISETP.GE.AND UP0, UPT, UR42, 0x1, UPT ;  /* 0x000000012a00788c */ /* 0x000fe2000bf06270 */
[----:B------:R-:W-:Y:S01]  /*4c60*/  @!PT LDS RZ, [RZ] ;  /* 0x00000000fffff984 */ /* 0x000fe20000000800 */
[----:B------:R-:W-:Y:S01]  /*4c70*/  @!PT LDS RZ, [RZ] ;  /* 0x00000000fffff984 */ /* 0x000fe20000000800 */
[----:B------:R-:W-:Y:S01]  /*4c80*/  @!PT LDS RZ, [RZ] ;  /* 0x00000000fffff984 */ /* 0x000fe20000000800 */
[----:B------:R-:W-:Y:S01]  /*4c90*/  @!PT LDS RZ, [RZ] ;  /* 0x00000000fffff984 */ /* 0x000fe20000000800 */
[----:B------:R2:W-:Y:S06]  /*4ca0*/  MEMBAR.ALL.CTA ;  /* 0x0000000000007992 */ /* 0x0005ec0000008000 */
[----:B--2---:R-:W2:Y:S01]  /*4cb0*/  FENCE.VIEW.ASYNC.S ;  /* 0x00000000000073c6 */ /* 0x004ea20000000000 */
[----:B-1----:R-:W-:Y:S11]  /*4cc0*/  LOP3.LUT P0, RZ, R6, 0x1, RZ, 0xc0, !PT ;  /* 0x0000000106ff7812 */ /* 0x002ff6000780c0ff */
[----:B------:R-:W-:Y:S02]  /*4cd0*/  @!UPT UIADD3 URZ, UPT, UPT, URZ, URZ, URZ ;  /* 0x000000fffffff290 */ /* 0x000fe4000fffe0ff */
[----:B--2---:R-:W-:Y:S01]  /*4ce0*/  VOTEU.ANY UP1, P0 ;  /* 0x0000000000ff7886 */ /* 0x004fe20000020100 */
[----:B------:R-:W-:Y:S01]  /*4cf0*/  PLOP3.LUT P0, PT, PT, PT, UP1, 0x80, 0x8 ;  /* 0x000000000008781c */ /* 0x000fe20003f0f018 */
[----:B------:R-:W-:Y:S11]  /*4d00*/  UP2UR UR47, UPR, URZ, 0x2 ;  /* 0x00000002ff2f7883 */ /* 0x000ff60008000000 */
[----:B------:R-:W-:Y:S01]  /*4d10*/  @!UPT UIADD3 URZ, UPT, UPT, URZ, URZ, URZ ;  /* 0x000000fffffff290 */ /* 0x000fe2000fffe0ff */
[----:B---3--:R-:W-:Y:S02]  /*4d20*/  @P0 SHF.R.U32.HI R0, RZ, 0x10, R5 ;  /* 0x00000010ff000819 */ /* 0x008fe40000011605 */
        /* <DEDUP_REMOVED lines=12> */
[----:B------:R-:W2:Y:S01]  /*4df0*/  LDCU UR12, c[0x0][0xb20] ;  /* 0x00016400ff0c77ac */ /* 0x000ea20008000800 */
[----:B------:R-:W-:Y:S02]  /*4e00*/  UIMAD.WIDE.U32 UR4, UR49, UR55, URZ ;  /* 0x00000037310472a5 */ /* 0x000fe4000f8e00ff */
[----:B------:R-:W-:Y:S02]  /*4e10*/  UIMAD.WIDE.U32 UR6, UR50, UR52, URZ ;  /* 0x00000034320672a5 */ /* 0x000fe4000f8e00ff */
[----:B------:R-:W-:Y:S02]  /*4e20*/  UISETP.NE.AND UP0, UPT, UR54, 0x1, UPT ;  /* 0x000000013600788c */ /* 0x000fe4000bf05270 */
[----:B------:R-:W-:Y:S02]  /*4e30*/  UIMAD.WIDE.U32 UR8, UR37, UR55, URZ ;  /* 0x00000037250872a5 */ /* 0x000fe4000f8e00ff */
[----:B------:R-:W-:Y:S02]  /*4e40*/  UIMAD.WIDE.U32 UR10, UR38, UR52, URZ ;  /* 0x00000034260a72a5 */ /* 0x000fe4000f8e00ff */
[----:B------:R-:W-:Y:S02]  /*4e50*/  UISETP.NE.AND UP1, UPT, UR43, 0x1, UPT ;  /* 0x000000012b00788c */ /* 0x000fe4000bf25270 */
[----:B------:R-:W-:Y:S01]  /*4e60*/  UISETP.NE.AND UP2, UPT, UR42, 0x1, UPT ;  /* 0x000000012a00788c */ /* 0x000fe2000bf45270 */
[----:B------:R-:W-:Y:S02]  /*4e70*/  UMOV UR4, UR5 ;  /* 0x0000000500047c82 */ /* 0x000fe40008000000 */
[----:B--2---:R-:W-:Y:S03]  /*4e80*/  USHF.R.U32.HI UR5, URZ, UR12, UR4 ;  /* 0x0000000cff057299 */ /* 0x004fe60008011604 */
[----:B------:R-:W-:Y:S02]  /*4e90*/  UMOV UR4, UR7 ;  /* 0x0000000700047c82 */ /* 0x000fe40008000000 */
[----:B------:R-:W-:Y:S02]  /*4ea0*/  USHF.R.U32.HI UR7, URZ, UR53, UR4 ;  /* 0x00000035ff077299 */ /* 0x000fe40008011604 */
[----:B------:R-:W-:Y:S02]  /*4eb0*/  USEL UR4, UR49, UR5, !UP0 ;  /* 0x0000000531047287 */ /* 0x000fe4000c000000 */
[----:B------:R-:W-:Y:S01]  /*4ec0*/  USEL UR7, UR50, UR7, !UP1 ;  /* 0x0000000732077287 */ /* 0x000fe2000c800000 */
[----:B------:R-:W-:Y:S01]  /*4ed0*/  UMOV UR5, UR9 ;  /* 0x0000000900057c82 */ /* 0x000fe20008000000 */
[----:B------:R-:W-:Y:S02]  /*4ee0*/  UIMAD.WIDE.U32 UR8, UR4, UR40, URZ ;  /* 0x00000028040872a5 */ /* 0x000fe4000f8e00ff */
[----:B------:R-:W-:Y:S03]  /*4ef0*/  USHF.R.U32.HI UR6, URZ, UR12, UR5 ;  /* 0x0000000cff067299 */ /* 0x000fe60008011605 */
[----:B------:R-:W-:Y:S01]  /*4f00*/  UMOV UR5, UR11 ;  /* 0x0000000b00057c82 */ /* 0x000fe20008000000 */
[----:B------:R-:W-:Y:S02]  /*4f10*/  UIMAD.WIDE.U32 UR10, UR7, UR40, URZ ;  /* 0x00000028070a72a5 */ /* 0x000fe4000f8e00ff */
[----:B------:R-:W-:Y:S02]  /*4f20*/  USHF.R.U32.HI UR12, URZ, UR53, UR5 ;  /* 0x00000035ff0c7299 */ /* 0x000fe40008011605 */
[----:B------:R-:W-:Y:S01]  /*4f30*/  USEL UR6, UR37, UR6, !UP0 ;  /* 0x0000000625067287 */ /* 0x000fe2000c000000 */
[----:B------:R-:W-:Y:S02]  /*4f40*/  UMOV UR5, UR9 ;  /* 0x0000000900057c82 */ /* 0x000fe40008000000 */
[----:B------:R-:W-:Y:S01]  /*4f50*/  UMOV UR10, UR11 ;  /* 0x0000000b000a7c82 */ /* 0x000fe20008000000 */
[----:B------:R-:W-:Y:S02]  /*4f60*/  @UP2 USHF.R.U32.HI UR4, URZ, UR41, UR5 ;  /* 0x00000029ff042299 */ /* 0x000fe40008011605 */
[----:B------:R-:W-:Y:S02]  /*4f70*/  @UP2 USHF.R.U32.HI UR7, URZ, UR41, UR10 ;  /* 0x00000029ff072299 */ /* 0x000fe4000801160a */
[----:B------:R-:W-:Y:S02]  /*4f80*/  UIMAD UR4, UR42, UR4, URZ ;  /* 0x000000042a0472a4 */ /* 0x000fe4000f8e02ff */
[----:B------:R-:W-:Y:S02]  /*4f90*/  UIMAD.WIDE.U32 UR10, UR6, UR40, URZ ;  /* 0x00000028060a72a5 */ /* 0x000fe4000f8e00ff */
[----:B------:R-:W-:Y:S02]  /*4fa0*/  USEL UR5, UR38, UR12, !UP1 ;  /* 0x0000000c26057287 */ /* 0x000fe4000c800000 */
[----:B------:R-:W-:Y:S02]  /*4fb0*/  UIMAD UR8, UR42, UR7, URZ ;  /* 0x000000072a0872a4 */ /* 0x000fe4000f8e02ff */
[----:B------:R-:W-:Y:S03]  /*4fc0*/  UISETP.GE.AND UP0, UPT, UR6, UR4, UPT ;  /* 0x000000040600728c */ /* 0x000fe6000bf06270 */
[----:B------:R-:W-:Y:S01]  /*4fd0*/  UMOV UR4, UR11 ;  /* 0x0000000b00047c82 */ /* 0x000fe20008000000 */
[----:B------:R-:W-:Y:S02]  /*4fe0*/  UISETP.GE.OR UP0, UPT, UR5, UR8, UP0 ;  /* 0x000000080500728c */ /* 0x000fe40008706670 */
[----:B------:R-:W-:Y:S02]  /*4ff0*/  USHF.R.U32.HI UR4, URZ, UR41, UR4 ;  /* 0x00000029ff047299 */ /* 0x000fe40008011604 */
[----:B------:R-:W-:Y:S02]  /*5000*/  UIMAD.WIDE.U32 UR8, UR5, UR40, URZ ;  /* 0x00000028050872a5 */ /* 0x000fe4000f8e00ff */
[----:B------:R-:W-:Y:S02]  /*5010*/  USEL UR11, UR6, UR4, !UP2 ;  /* 0x00000004060b7287 */ /* 0x000fe4000d000000 */
[----:B------:R-:W-:Y:S02]  /*5020*/  UIADD3 UR8, UPT, UPT, -UR5, URZ, URZ ;  /* 0x000000ff05087290 */ /* 0x000fe4000fffe1ff */
[----:B------:R-:W-:Y:S01]  /*5030*/  UIADD3 UR10, UPT, UPT, -UR11, URZ, URZ ;  /* 0x000000ff0b0a7290 */ /* 0x000fe2000fffe1ff */
[----:B------:R-:W-:Y:S01]  /*5040*/  @!UP0 UMOV UR4, UR9 ;  /* 0x0000000900048c82 */ /* 0x000fe20008000000 */
[----:B------:R-:W-:Y:S02]  /*5050*/  UIADD3 UR9, UPT, UPT, -UR6, URZ, URZ ;  /* 0x000000ff06097290 */ /* 0x000fe4000fffe1ff */
[----:B------:R-:W-:Y:S02]  /*5060*/  @!UP0 USHF.R.U32.HI UR4, URZ, UR41, UR4 ;  /* 0x00000029ff048299 */ /* 0x000fe40008011604 */
[----:B------:R-:W-:Y:S02]  /*5070*/  UIMAD UR10, UR42, UR10, UR6 ;  /* 0x0000000a2a0a72a4 */ /* 0x000fe4000f8e0206 */
[----:B------:R-:W-:Y:S04]  /*5080*/  @!UP0 USEL UR4, UR5, UR4, !UP2 ;  /* 0x0000000405048287 */ /* 0x000fe8000d000000 */
[----:B------:R-:W-:Y:S02]  /*5090*/  @!UP0 UIMAD UR10, UR7, UR10, UR4 ;  /* 0x0000000a070a82a4 */ /* 0x000fe4000f8e0204 */
[----:B------:R-:W-:Y:S02]  /*50a0*/  @!UP0 UIADD3 UR11, UPT, UPT, UR11, -UR4, URZ ;  /* 0x800000040b0b8290 */ /* 0x000fe4000fffe0ff */
[----:B------:R-:W-:Y:S02]  /*50b0*/  UIMAD UR7, UR43, UR8, UR38 ;  /* 0x000000082b0772a4 */ /* 0x000fe4000f8e0226 */
[----:B------:R-:W-:Y:S02]  /*50c0*/  @!UP0 UIMAD UR6, UR11, UR42, UR5 ;  /* 0x0000002a0b0682a4 */ /* 0x000fe4000f8e0205 */
[----:B------:R-:W-:Y:S01]  /*50d0*/  UIMAD UR4, UR54, UR9, UR37 ;  /* 0x00000009360472a4 */ /* 0x000fe2000f8e0225 */
[----:B------:R-:W-:Y:S02]  /*50e0*/  @!UP0 UMOV UR5, UR10 ;  /* 0x0000000a00058c82 */ /* 0x000fe40008000000 */
[----:B------:R-:W-:Y:S02]  /*50f0*/  UIMAD UR38, UR5, UR43, UR7 ;  /* 0x0000002b052672a4 */ /* 0x000fe4000f8e0207 */
[----:B------:R-:W-:Y:S11]  /*5100*/  UIMAD UR37, UR6, UR54, UR4 ;  /* 0x00000036062572a4 */ /* 0x000ff6000f8e0204 */
[----:B------:R-:W-:Y:S01]  /*5110*/  @!UPT UIADD3 URZ, UPT, UPT, URZ, URZ, URZ ;  /* 0x000000fffffff290 */ /* 0x000fe2000fffe0ff */
.L_x_85:
[----:B------:R-:W-:Y:S01]  /*5120*/  UISETP.NE.AND UP0, UPT, UR39, 0x1, UPT ;  /* 0x000000012700788c */ /* 0x000fe2000bf05270 */
[----:B------:R-:W-:Y:S10]  /*5130*/  IADD3 R81, PT, PT, R81, 0x1, RZ ;  /* 0x0000000151517810 */ /* 0x000ff40007ffe0ff */
[----:B------:R-:W2:Y:S01]  /*5140*/  @!UP0 LDCU.128 UR12, c[0x0][0xb10] ;  /* 0x00016200ff0c87ac */ /* 0x000ea20008000c00 */
[----:B------:R-:W3:Y:S01]  /*5150*/  @!UP0 LDCU UR5, c[0x0][0xb0c] ;  /* 0x00016180ff0587ac */ /* 0x000ee20008000800 */
[----:B------:R-:W4:Y:S01]  /*5160*/  @!UP0 LDCU UR10, c[0x0][0xb20] ;  /* 0x00016400ff0a87ac */ /* 0x000f220008000800 */
[----:B--2---:R-:W-:Y:S02]  /*5170*/  UIMAD.WIDE.U32 UR8, UR38, UR12, URZ ;  /* 0x0000000c260872a5 */ /* 0x004fe4000f8e00ff */
[----:B------:R-:W-:Y:S02]  /*5180*/  UIMAD.WIDE.U32 UR6, UR37, UR15, URZ ;  /* 0x0000000f250672a5 */ /* 0x000fe4000f8e00ff */
[----:B------:R-:W-:Y:S03]  /*5190*/  @!UP0 UISETP.NE.AND UP1, UPT, UR14, 0x1, UPT ;  /* 0x000000010e00888c */ /* 0x000fe6000bf25270 */
[----:B------:R-:W-:Y:S01]  /*51a0*/  @!UP0 UMOV UR4, UR9 ;  /* 0x0000000900048c82 */ /* 0x000fe20008000000 */
[----:B---3--:R-:W-:Y:S02]  /*51b0*/  @!UP0 UISETP.NE.AND UP2, UPT, UR5, 0x1, UPT ;  /* 0x000000010500888c */ /* 0x008fe4000bf45270 */
[----:B------:R-:W-:Y:S01]  /*51c0*/  @!UP0 USHF.R.U32.HI UR4, URZ, UR13, UR4 ;  /* 0x0000000dff048299 */ /* 0x000fe20008011604 */
[----:B------:R-:W-:Y:S02]  /*51d0*/  @!UP0 UMOV UR6, UR7 ;  /* 0x0000000700068c82 */ /* 0x000fe40008000000 */
[----:B----4-:R-:W-:Y:S02]  /*51e0*/  @!UP0 USHF.R.U32.HI UR6, URZ, UR10, UR6 ;  /* 0x0000000aff068299 */ /* 0x010fe40008011606 */
[----:B------:R-:W-:Y:S02]  /*51f0*/  @!UP0 USEL UR7, UR38, UR4, !UP2 ;  /* 0x0000000426078287 */ /* 0x000fe4000d000000 */
[----:B------:R-:W-:Y:S04]  /*5200*/  @!UP0 USEL UR6, UR37, UR6, !UP1 ;  /* 0x0000000625068287 */ /* 0x000fe8000c800000 */
[----:B------:R-:W-:Y:S02]  /*5210*/  @!UP0 UIADD3 UR4, UPT, UPT, -UR7, UR6, URZ ;  /* 0x0000000607048290 */ /* 0x000fe4000fffe1ff */
[----:B------:R-:W-:Y:S02]  /*5220*/  @!UP0 UIADD3 UR6, UPT, UPT, UR7, -UR6, URZ ;  /* 0x8000000607068290 */ /* 0x000fe4000fffe0ff */
[----:B------:R-:W-:Y:S02]  /*5230*/  @!UP0 UIMAD UR38, UR4, UR5, UR38 ;  /* 0x00000005042682a4 */ /* 0x000fe4000f8e0226 */
[----:B------:R-:W-:Y:S02]  /*5240*/  @!UP0 UIMAD UR37, UR6, UR14, UR37 ;  /* 0x0000000e062582a4 */ /* 0x000fe4000f8e0225 */
[----:B------:R-:W-:Y:S09]  /*5250*/  ULOP3.LUT UP0, URZ, UR56, 0x1b0, URZ, 0xc0, !UPT ;  /* 0x000001b038ff7892 */ /* 0x000ff2000f80c0ff */
[----:B------:R-:W-:Y:S05]  /*5260*/  BRA.U !UP0, `(.L_x_86) ;  /* 0x0000000108407547 */ /* 0x000fea000b800000 */
[----:B------:R-:W2:Y:S01]  /*5270*/  LDCU.64 UR8, c[0x4][0x80] ;  /* 0x01001000ff0877ac */ /* 0x000ea20008000a00 */
[----:B------:R-:W-:Y:S01]  /*5280*/  MOV R3, 0x0 ;  /* 0x0000000000037802 */ /* 0x000fe20000000f00 */
[----:B------:R-:W-:Y:S02]  /*5290*/  HFMA2 R12, -RZ, RZ, 0, 5.9604644775390625e-08 ;  /* 0x00000001ff0c7431 */ /* 0x000fe400000001ff */
[----:B------:R-:W-:Y:S02]  /*52a0*/  IMAD.MOV.U32 R8, RZ, RZ, 0x70 ;  /* 0x00000070ff087424 */ /* 0x000fe400078e00ff */
[----:B------:R-:W-:Y:S01]  /*52b0*/  IMAD.MOV.U32 R13, RZ, RZ, RZ ;  /* 0x000000ffff0d7224 */ /* 0x000fe200078e00ff */
[----:B------:R-:W3:Y:S01]  /*52c0*/  LDCU.64 UR6, c[0x4][0x88] ;  /* 0x01001100ff0677ac */ /* 0x000ee20008000a00 */
[----:B------:R-:W4:Y:S01]  /*52d0*/  LDC.64 R2, c[0x4][R3] ;  /* 0x0100000003027b82 */ /* 0x000f220000000a00 */
[----:B------:R-:W1:Y:S01]  /*52e0*/  LDCU.64 UR4, c[0x4][0x8] ;  /* 0x01000100ff0477ac */ /* 0x000e620008000a00 */
[----:B--2---:R-:W-:Y:S01]  /*52f0*/  MOV R5, UR9 ;  /* 0x0000000900057c02 */ /* 0x004fe20008000f00 */
[----:B------:R-:W-:Y:S01]  /*5300*/  IMAD.U32 R4, RZ, RZ, UR8 ;  /* 0x00000008ff047e24 */ /* 0x000fe2000f8e00ff */
[----:B---3--:R-:W-:Y:S01]  /*5310*/  MOV R7, UR7 ;  /* 0x0000000700077c02 */ /* 0x008fe20008000f00 */
[----:B------:R-:W-:Y:S01]  /*5320*/  IMAD.U32 R6, RZ, RZ, UR6 ;  /* 0x00000006ff067e24 */ /* 0x000fe2000f8e00ff */
[----:B-1----:R-:W-:Y:S01]  /*5330*/  MOV R11, UR5 ;  /* 0x00000005000b7c02 */ /* 0x002fe20008000f00 */
[----:B------:R-:W-:Y:S02]  /*5340*/  IMAD.U32 R10, RZ, RZ, UR4 ;  /* 0x00000004ff0a7e24 */ /* 0x000fe4000f8e00ff */
[----:B------:R-:W-:Y:S07]  /*5350*/  LEPC R20, `(.L_x_86) ;  /* 0x000000001014794e */ /* 0x000fee0000000000 */
[----:B----45:R-:W-:Y:S05]  /*5360*/  CALL.ABS.NOINC R2 ;  /* 0x0000000002007343 */ /* 0x030fea0003c00000 */
.L_x_86:
[----:B------:R-:W-:Y:S01]  /*5370*/  LOP3.LUT P0, RZ, R85, 0x1b0, RZ, 0xc0, !PT ;  /* 0x000001b055ff7812 */ /* 0x000fe2000780c0ff */
[----:B------:R-:W-:Y:S11]  /*5380*/  BSSY.RECONVERGENT B6, `(.L_x_87) ;  /* 0x0000013000067945 */ /* 0x000ff60003800200 */
[----:B------:R-:W-:Y:S01]  /*5390*/  @!UPT UIADD3 URZ, UPT, UPT, URZ, URZ, URZ ;  /* 0x000000fffffff290 */ /* 0x000fe2000fffe0ff */
[----:B------:R-:W-:Y:S05]  /*53a0*/  @!P0 BRA `(.L_x_88) ;  /* 0x0000000000408947 */ /* 0x000fea0003800000 */
        /* <DEDUP_REMOVED lines=16> */
.L_x_88:
[----:B------:R-:W-:Y:S05]  /*54b0*/  BSYNC.RECONVERGENT B6 ;  /* 0x0000000000067941 */ /* 0x000fea0003800200 */
.L_x_87:
[----:B------:R-:W-:Y:S01]  /*54c0*/  ISETP.NE.U32.AND P3, PT, R74, RZ, PT ;  /* 0x000000ff4a00720c */ /* 0x000fe20003f65070 */
[----:B------:R-:W-:Y:S01]  /*54d0*/  UISETP.NE.AND UP1, UPT, UR61, URZ, UPT ;  /* 0x000000ff3d00728c */ /* 0x000fe2000bf25270 */
[----:B------:R-:W-:Y:S02]  /*54e0*/  ISETP.NE.U32.AND P4, PT, R70, RZ, PT ;  /* 0x000000ff4600720c */ /* 0x000fe40003f85070 */
[----:B------:R-:W-:Y:S02]  /*54f0*/  ISETP.NE.AND.EX P3, PT, R75, RZ, PT, P3 ;  /* 0x000000ff4b00720c */ /* 0x000fe40003f65330 */
[----:B------:R-:W-:Y:S02]  /*5500*/  PLOP3.LUT P1, PT, PT, PT, PT, 0x8, 0x80 ;  /* 0x000000000080781c */ /* 0x000fe40003f2e170 */
[----:B------:R-:W-:Y:S02]  /*5510*/  PLOP3.LUT P0, PT, PT, PT, UP1, 0x80, 0x8 ;  /* 0x000000000008781c */ /* 0x000fe40003f0f018 */
[----:B------:R-:W-:Y:S02]  /*5520*/  ISETP.NE.AND.EX P4, PT, R71, RZ, PT, P4 ;  /* 0x000000ff4700720c */ /* 0x000fe40003f85340 */
[----:B------:R-:W2:Y:S09]  /*5530*/  @UP1 LDCU.64 UR4, c[0x0][0x888] ;  /* 0x00011100ff0417ac */ /* 0x000eb20008000a00 */
[----:B------:R-:W-:Y:S01]  /*5540*/  @P0 PLOP3.LUT P1, PT, P3, PT, PT, 0x80, 0x8 ;  /* 0x000000000008081c */ /* 0x000fe20001f2f070 */
[----:B--2---:R-:W-:Y:S04]  /*5550*/  @UP1 UISETP.NE.U32.AND UP0, UPT, UR4, URZ, UPT ;  /* 0x000000ff0400128c */ /* 0x004fe8000bf05070 */
[----:B------:R-:W-:Y:S04]  /*5560*/  @UP1 UISETP.NE.AND.EX UP0, UPT, UR5, URZ, UPT, UP0 ;  /* 0x000000ff0500128c */ /* 0x000fe8000bf05300 */
[----:B------:R-:W-:Y:S01]  /*5570*/  @UP1 USEL UR4, URZ, 0xffffffff, UP0 ;  /* 0xffffffffff041887 */ /* 0x000fe20008000000 */
[----:B------:R-:W-:Y:S11]  /*5580*/  @!P3 BRA `(.L_x_89) ;  /* 0x000000000030b947 */ /* 0x000ff60003800000 */
[----:B------:R-:W-:Y:S01]  /*5590*/  ISETP.NE.U32.AND P2, PT, R72, RZ, PT ;  /* 0x000000ff4800720c */ /* 0x000fe20003f45070 */
[----:B------:R-:W2:Y:S01]  /*55a0*/  LDCU.64 UR6, c[0x0][0x358] ;  /* 0x00006b00ff0677ac */ /* 0x000ea20008000a00 */
[----:B------:R-:W-:Y:S02]  /*55b0*/  IMAD.MOV.U32 R79, RZ, RZ, 0x1 ;  /* 0x00000001ff4f7424 */ /* 0x000fe400078e00ff */
[----:B------:R-:W-:Y:S11]  /*55c0*/  ISETP.NE.AND.EX P2, PT, R73, RZ, PT, P2 ;  /* 0x000000ff4900720c */ /* 0x000ff60003f45320 */
[----:B------:R-:W-:Y:S02]  /*55d0*/  @!UPT UIADD3 URZ, UPT, UPT, URZ, URZ, URZ ;  /* 0x000000fffffff290 */ /* 0x000fe4000fffe0ff */
[----:B------:R-:W3:Y:S01]  /*55e0*/  @P2 LDC.64 R2, c[0x0][0x888] ;  /* 0x00022200ff022b82 */ /* 0x000ee20000000a00 */
[----:B-1----:R-:W-:Y:S04]  /*55f0*/  @P2 IMAD R0, R74, UR36, RZ ;  /* 0x000000244a002c24 */ /* 0x002fe8000f8e02ff */
[----:B---3--:R-:W-:Y:S04]  /*5600*/  @P2 IMAD.WIDE R2, R0, 0x4, R2 ;  /* 0x0000000400022825 */ /* 0x008fe800078e0202 */
[----:B------:R-:W-:Y:S01]  /*5610*/  HFMA2 R0, -RZ, RZ, 0, 5.9604644775390625e-08 ;  /* 0x00000001ff007431 */ /* 0x000fe200000001ff */
[----:B--2--5:R2:W5:Y:S04]  /*5620*/  @P2 LDG.E R39, desc[UR6][R2.64] ;  /* 0x0000000602272981 */ /* 0x024568000c1e1900 */
[----:B------:R-:W-:Y:S01]  /*5630*/  @!P2 PRMT R79, R0, 0x7610, R79 ;  /* 0x00007610004fa816 */ /* 0x000fe2000000004f */
[----:B--2---:R-:W3:Y:S06]  /*5640*/  @!P2 LDC R39, c[0x0][0x880] ;  /* 0x00022000ff27ab82 */ /* 0x004eec0000000800 */
.L_x_89:
[----:B------:R-:W-:Y:S05]  /*5650*/  @!P4 BRA `(.L_x_90) ;  /* 0x000000000024c947 */ /* 0x000fea0003800000 */
[----:B------:R-:W-:Y:S01]  /*5660*/  ISETP.NE.U32.AND P2, PT, R68, RZ, PT ;  /* 0x000000ff4400720c */ /* 0x000fe20003f45070 */
[----:B------:R-:W2:Y:S03]  /*5670*/  LDCU.64 UR6, c[0x0][0x358] ;  /* 0x00006b00ff0677ac */ /* 0x000ea60008000a00 */
[----:B------:R-:W-:Y:S11]  /*5680*/  ISETP.NE.AND.EX P2, PT, R69, RZ, PT, P2 ;  /* 0x000000ff4500720c */ /* 0x000ff60003f45320 */
[----:B------:R-:W-:Y:S02]  /*5690*/  @!UPT UIADD3 URZ, UPT, UPT, URZ, URZ, URZ ;  /* 0x000000fffffff290 */ /* 0x000fe4000fffe0ff */
[----:B------:R-:W4:Y:S01]  /*56a0*/  @P2 LDC.64 R2, c[0x0][0x8a8] ;  /* 0x00022a00ff022b82 */ /* 0x000f220000000a00 */
[----:B-1----:R-:W-:Y:S04]  /*56b0*/  @P2 IMAD R0, R70, UR36, RZ ;  /* 0x0000002446002c24 */ /* 0x002fe8000f8e02ff */
[----:B----4-:R-:W-:Y:S05]  /*56c0*/  @P2 IMAD.WIDE R2, R0, 0x4, R2 ;  /* 0x0000000400022825 */ /* 0x010fea00078e0202 */
[----:B--2--5:R2:W5:Y:S02]  /*56d0*/  @P2 LDG.E R38, desc[UR6][R2.64] ;  /* 0x0000000602262981 */ /* 0x024564000c1e1900 */
[----:B--2---:R-:W4:Y:S02]  /*56e0*/  @!P2 LDC R38, c[0x0][0x8a0] ;  /* 0x00022800ff26ab82 */ /* 0x004f240000000800 */
.L_x_90:
[----:B---3-5:R-:W-:Y:S01]  /*56f0*/  @P0 FSETP.NEU.AND P4, PT, R39, RZ, PT ;  /* 0x000000ff2700020b */ /* 0x028fe20003f8d000 */
[----:B-1----:R-:W-:Y:S01]  /*5700*/  IMAD.U32 R0, RZ, RZ, UR4 ;  /* 0x00000004ff007e24 */ /* 0x002fe2000f8e00ff */
[----:B------:R-:W-:Y:S01]  /*5710*/  @P0 LOP3.LUT P2, RZ, R79, 0xff, RZ, 0xc0, !PT ;  /* 0x000000ff4fff0812 */ /* 0x000fe2000784c0ff */
[----:B------:R-:W-:Y:S01]  /*5720*/  BSSY B1, `(.L_x_91) ;  /* 0x0000039000017945 */ /* 0x000fe20003800000 */
[----:B------:R-:W-:Y:S02]  /*5730*/  @P0 SEL R2, RZ, 0xffffffff, P4 ;  /* 0xffffffffff020807 */ /* 0x000fe40002000000 */
[----:B------:R-:W-:Y:S02]  /*5740*/  CS2R R66, SRZ ;  /* 0x0000000000427805 */ /* 0x000fe4000001ff00 */
[----:B------:R-:W-:Y:S02]  /*5750*/  LEA R22, R36, UR44, 0x3 ;  /* 0x0000002c24167c11 */ /* 0x000fe4000f8e18ff */
[----:B------:R-:W-:Y:S02]  /*5760*/  CS2R R64, SRZ ;  /* 0x0000000000407805 */ /* 0x000fe4000001ff00 */
[----:B------:R-:W-:Y:S02]  /*5770*/  @P1 SEL R2, R0, R2, !P2 ;  /* 0x0000000200021207 */ /* 0x000fe40005000000 */
[----:B------:R-:W-:Y:S02]  /*5780*/  CS2R R18, SRZ ;  /* 0x0000000000127805 */ /* 0x000fe4000001ff00 */
[----:B------:R-:W-:Y:S02]  /*5790*/  SHF.L.U32 R3, R84, 0x1f, RZ ;  /* 0x0000001f54037819 */ /* 0x000fe400000006ff */
[----:B------:R-:W-:Y:S02]  /*57a0*/  CS2R R16, SRZ ;  /* 0x0000000000107805 */ /* 0x000fe4000001ff00 */
[----:B------:R-:W-:Y:S02]  /*57b0*/  @P0 LOP3.LUT R2, R2, 0x1, RZ, 0xc0, !PT ;  /* 0x0000000102020812 */ /* 0x000fe400078ec0ff */
[----:B------:R-:W-:Y:S02]  /*57c0*/  PLOP3.LUT P5, PT, PT, PT, PT, 0x8, 0x80 ;  /* 0x000000000080781c */ /* 0x000fe40003fae170 */
[----:B------:R-:W-:Y:S02]  /*57d0*/  ISETP.NE.U32.OR P1, PT, R2, 0x1, !P0 ;  /* 0x000000010200780c */ /* 0x000fe40004725470 */
[----:B------:R-:W-:Y:S11]  /*57e0*/  LEA.HI R2, R36, R36, RZ, 0x1 ;  /* 0x0000002424027211 */ /* 0x000ff600078f08ff */
[----:B------:R-:W-:Y:S04]  /*57f0*/  @P1 SHF.L.U32 R0, R82, 0x1f, RZ ;  /* 0x0000001f52001819 */ /* 0x000fe800000006ff */
[----:B------:R1:W2:Y:S01]  /*5800*/  @P1 SYNCS.PHASECHK.TRANS64.TRYWAIT P0, [UR44+0x40], R0 ;  /* 0x00004000ff0015a7 */ /* 0x0002a2000800112c */
[----:B------:R3:W3:Y:S01]  /*5810*/  SYNCS.PHASECHK.TRANS64.TRYWAIT P4, [R22+URZ+0x80], R3 ;  /* 0x00008003160075a7 */ /* 0x0006e200080811ff */
[C---:B-1----:R-:W-:Y:S01]  /*5820*/  IMAD.SHL.U32 R0, R2.reuse, 0x20, RZ ;  /* 0x0000002002007824 */ /* 0x042fe200078e00ff */
[----:B------:R-:W-:Y:S04]  /*5830*/  LOP3.LUT R2, R2, 0xffe, RZ, 0xc0, !PT ;  /* 0x00000ffe02027812 */ /* 0x000fe800078ec0ff */
[----:B------:R-:W-:Y:S01]  /*5840*/  LOP3.LUT R0, R0, 0xffffffc0, RZ, 0xc0, !PT ;  /* 0xffffffc000007812 */ /* 0x000fe200078ec0ff */
[----:B------:R-:W-:Y:S04]  /*5850*/  IMAD.IADD R2, R36, 0x1, -R2 ;  /* 0x0000000124027824 */ /* 0x000fe800078e0a02 */
[----:B------:R-:W-:Y:S04]  /*5860*/  IMAD.IADD R0, R37, 0x1, R0 ;  /* 0x0000000125007824 */ /* 0x000fe800078e0200 */
[----:B------:R-:W-:Y:S01]  /*5870*/  IMAD R2, R2, 0x100000, R0 ;  /* 0x0010000002027824 */ /* 0x000fe200078e0200 */
[----:B--2---:R-:W-:Y:S01]  /*5880*/  @P1 PLOP3.LUT P5, PT, P0, PT, PT, 0x8, 0x80 ;  /* 0x000000000080181c */ /* 0x004fe200007ae170 */
[----:B------:R-:W-:Y:S01]  /*5890*/  @!UPT UIADD3 URZ, UPT, UPT, URZ, URZ, URZ ;  /* 0x000000fffffff290 */ /* 0x000fe2000fffe0ff */
[----:B---3--:R-:W-:Y:S11]  /*58a0*/  @!P1 BRA `(.L_x_92) ;  /* 0x0000000000809947 */ /* 0x008ff60003800000 */
[----:B------:R-:W-:Y:S01]  /*58b0*/  ISETP.NE.U32.AND P0, PT, RZ, UR58, PT ;  /* 0x0000003aff007c0c */ /* 0x000fe2000bf05070 */
[----:B------:R-:W-:Y:S01]  /*58c0*/  BSSY B0, `(.L_x_93) ;  /* 0x0000012000007945 */ /* 0x000fe20003800000 */
[----:B------:R-:W-:Y:S02]  /*58d0*/  FSETP.NEU.AND P2, PT, R39, RZ, PT ;  /* 0x000000ff2700720b */ /* 0x000fe40003f4d000 */
[----:B------:R-:W-:Y:S02]  /*58e0*/  CS2R R18, SRZ ;  /* 0x0000000000127805 */ /* 0x000fe4000001ff00 */
[----:B------:R-:W-:Y:S02]  /*58f0*/  ISETP.NE.AND.EX P0, PT, RZ, UR59, PT, P0 ;  /* 0x0000003bff007c0c */ /* 0x000fe4000bf05300 */
[----:B------:R-:W-:Y:S02]  /*5900*/  CS2R R16, SRZ ;  /* 0x0000000000107805 */ /* 0x000fe4000001ff00 */
[----:B------:R-:W-:Y:S02]  /*5910*/  LOP3.LUT P1, RZ, R79, 0xff, RZ, 0xc0, !PT ;  /* 0x000000ff4fff7812 */ /* 0x000fe4000782c0ff */
[----:B------:R-:W-:Y:S02]  /*5920*/  CS2R R66, SRZ ;  /* 0x0000000000427805 */ /* 0x000fe4000001ff00 */
[----:B------:R-:W-:Y:S02]  /*5930*/  SEL R0, RZ, 0xffffffff, P2 ;  /* 0xffffffffff007807 */ /* 0x000fe40001000000 */
[----:B------:R-:W-:Y:S02]  /*5940*/  CS2R R64, SRZ ;  /* 0x0000000000407805 */ /* 0x000fe4000001ff00 */
[----:B------:R-:W-:Y:S04]  /*5950*/  SEL R4, RZ, 0xffffffff, P0 ;  /* 0xffffffffff047807 */ /* 0x000fe80000000000 */
[----:B------:R-:W-:Y:S04]  /*5960*/  @P3 SEL R0, R4, R0, !P1 ;  /* 0x0000000004003207 */ /* 0x000fe80004800000 */
[----:B------:R-:W-:Y:S04]  /*5970*/  LOP3.LUT R0, R0, 0x1, RZ, 0xc0, !PT ;  /* 0x0000000100007812 */ /* 0x000fe800078ec0ff */
[----:B------:R-:W-:Y:S01]  /*5980*/  ISETP.NE.U32.AND P0, PT, R0, 0x1, PT ;  /* 0x000000010000780c */ /* 0x000fe20003f05070 */
[----:B------:R-:W-:Y:S01]  /*5990*/  @!UPT UIADD3 URZ, UPT, UPT, URZ, URZ, URZ ;  /* 0x000000fffffff290 */ /* 0x000fe2000fffe0ff */
[----:B------:R-:W-:Y:S11]  /*59a0*/  @!P5 BRA `(.L_x_94) ;  /* 0x00000000000cd947 */ /* 0x000ff60003800000 */
[----:B------:R-:W-:Y:S04]  /*59b0*/  SHF.L.U32 R4, R82, 0x1f, RZ ;  /* 0x0000001f52047819 */ /* 0x000fe800000006ff */
[----:B------:R-:W1:Y:S02]  /*59c0*/  SYNCS.PHASECHK.TRANS64.TRYWAIT P1, [UR44+0x40], R4 ;  /* 0x00004004ff0075a7 */ /* 0x000e64000802112c */
[----:B-1----:R-:W-:Y:S05]  /*59d0*/  @!P1 BRA `(.L_x_95) ;  /* 0x0000001400509947 */ /* 0x002fea0003800000 */
.L_x_94:
[----:B------:R-:W-:Y:S05]  /*59e0*/  BSYNC B0 ;  /* 0x0000000000007941 */ /* 0x000fea0003800000 */
.L_x_93:
[----:B------:R2:W3:Y:S01]  /*59f0*/  @P0 LDS.128 R16, [R78+UR44+0x200] ;  /* 0x0002002c4e100984 */ /* 0x0004e20008000c00 */
[----:B------:R-:W-:Y:S01]  /*5a00*/  UIADD3 UR4, UPT, UPT, UR44, 0x48, URZ ;  /* 0x000000482c047890 */ /* 0x000fe2000fffe0ff */
[----:B------:R-:W-:Y:S02]  /*5a10*/  LOP3.LUT R82, R82, 0x1, RZ, 0x3c, !PT ;  /* 0x0000000152527812 */ /* 0x000fe400078e3cff */
[----:B------:R2:W1:Y:S01]  /*5a20*/  @P0 LDS.128 R64, [R77+0x10] ;  /* 0x000010004d400984 */ /* 0x0004620000000c00 */
[----:B------:R-:W-:Y:S01]  /*5a30*/  UPRMT UR4, UR48, 0x654, UR4 ;  /* 0x0000065430047896 */ /* 0x000fe20008000004 */
[----:B------:R-:W-:Y:S01]  /*5a40*/  @!PT LDS RZ, [RZ] ;  /* 0x00000000fffff984 */ /* 0x000fe20000000800 */
[----:B------:R-:W-:Y:S01]  /*5a50*/  @!PT LDS RZ, [RZ] ;  /* 0x00000000fffff984 */ /* 0x000fe20000000800 */
[----:B------:R-:W-:Y:S01]  /*5a60*/  @!PT LDS RZ, [RZ] ;  /* 0x00000000fffff984 */ /* 0x000fe20000000800 */
[----:B------:R-:W-:Y:S01]  /*5a70*/  @!PT LDS RZ, [RZ] ;  /* 0x00000000fffff984 */ /* 0x000fe20000000800 */
[----:B------:R5:W-:Y:S06]  /*5a80*/  MEMBAR.ALL.CTA ;  /* 0x0000000000007992 */ /* 0x000bec0000008000 */
[----:B-----5:R-:W5:Y:S02]  /*5a90*/  FENCE.VIEW.ASYNC.S ;  /* 0x00000000000073c6 */ /* 0x020f640000000000 */
[----:B-----5:R-:W-:Y:S03]  /*5aa0*/  SYNCS.ARRIVE.TRANS64.RED.A1T0 RZ, [UR4], RZ ;  /* 0x000000ffffff79a7 */ /* 0x020fe60008100404 */
.L_x_92:
[----:B------:R-:W-:Y:S05]  /*5ab0*/  BSYNC B1 ;  /* 0x0000000000017941 */ /* 0x000fea0003800000 */
.L_x_91:
[----:B-1----:R-:W-:Y:S04]  /*5ac0*/  SHF.R.U32.HI R0, RZ, 0x15, R2 ;  /* 0x00000015ff007819 */ /* 0x002fe80000011602 */
[----:B------:R-:W-:Y:S01]  /*5ad0*/  LOP3.LUT P0, RZ, R0, 0x3, R80, 0x48, !PT ;  /* 0x0000000300ff7812 */ /* 0x000fe20007804850 */
[----:B------:R-:W-:Y:S01]  /*5ae0*/  @!UPT UIADD3 URZ, UPT, UPT, URZ, URZ, URZ ;  /* 0x000000fffffff290 */ /* 0x000fe2000fffe0ff */
[----:B------:R-:W-:Y:S11]  /*5af0*/  @P4 BRA `(.L_x_96) ;  /* 0x0000000000084947 */ /* 0x000ff60003800000 */
[----:B------:R-:W1:Y:S02]  /*5b00*/  SYNCS.PHASECHK.TRANS64.TRYWAIT P1, [R22+URZ+0x80], R3 ;  /* 0x00008003160075a7 */ /* 0x000e6400080211ff */
[----:B-1----:R-:W-:Y:S05]  /*5b10*/  @!P1 BRA `(.L_x_97) ;  /* 0x0000001400189947 */ /* 0x002fea0003800000 */
.L_x_96:
[----:B------:R-:W-:Y:S05]  /*5b20*/  @!P0 BRA `(.L_x_98) ;  /* 0x0000000000408947 */ /* 0x000fea0003800000 */
[----:B------:R-:W1:Y:S01]  /*5b30*/  LDCU.64 UR8, c[0x4][0x70] ;  /* 0x01000e00ff0877ac */ /* 0x000e620008000a00 */
[----:B------:R-:W-:Y:S01]  /*5b40*/  MOV R15, 0x0 ;  /* 0x00000000000f7802 */ /* 0x000fe20000000f00 */
[----:B------:R-:W-:Y:S02]  /*5b50*/  HFMA2 R12, -RZ, RZ, 0, 5.9604644775390625e-08 ;  /* 0x00000001ff0c7431 */ /* 0x000fe400000001ff */
[----:B------:R-:W-:Y:S02]  /*5b60*/  IMAD.MOV.U32 R8, RZ, RZ, 0x192 ;  /* 0x00000192ff087424 */ /* 0x000fe400078e00ff */
[----:B------:R-:W-:Y:S01]  /*5b70*/  IMAD.MOV.U32 R13, RZ, RZ, RZ ;  /* 0x000000ffff0d7224 */ /* 0x000fe200078e00ff */
[----:B------:R-:W5:Y:S01]  /*5b80*/  LDCU.64 UR6, c[0x4][0x78] ;  /* 0x01000f00ff0677ac */ /* 0x000f620008000a00 */
[----:B------:R-:W2:Y:S01]  /*5b90*/  LDC.64 R14, c[0x4][R15] ;  /* 0x010000000f0e7b82 */ /* 0x000ea20000000a00 */
[----:B------:R-:W3:Y:S01]  /*5ba0*/  LDCU.64 UR4, c[0x4][0x10] ;  /* 0x01000200ff0477ac */ /* 0x000ee20008000a00 */
[----:B-1----:R-:W-:Y:S01]  /*5bb0*/  MOV R5, UR9 ;  /* 0x0000000900057c02 */ /* 0x002fe20008000f00 */
[----:B------:R-:W-:Y:S01]  /*5bc0*/  IMAD.U32 R4, RZ, RZ, UR8 ;  /* 0x00000008ff047e24 */ /* 0x000fe2000f8e00ff */
[----:B-----5:R-:W-:Y:S01]  /*5bd0*/  MOV R7, UR7 ;  /* 0x0000000700077c02 */ /* 0x020fe20008000f00 */
[----:B------:R-:W-:Y:S01]  /*5be0*/  IMAD.U32 R6, RZ, RZ, UR6 ;  /* 0x00000006ff067e24 */ /* 0x000fe2000f8e00ff */
[----:B---3--:R-:W-:Y:S01]  /*5bf0*/  MOV R11, UR5 ;  /* 0x00000005000b7c02 */ /* 0x008fe20008000f00 */
[----:B------:R-:W-:Y:S02]  /*5c00*/  IMAD.U32 R10, RZ, RZ, UR4 ;  /* 0x00000004ff0a7e24 */ /* 0x000fe4000f8e00ff */
[----:B------:R-:W-:Y:S07]  /*5c10*/  LEPC R20, `(.L_x_98) ;  /* 0x000000001014794e */ /* 0x000fee0000000000 */
[----:B--2-4-:R-:W-:Y:S05]  /*5c20*/  CALL.ABS.NOINC R14 ;  /* 0x000000000e007343 */ /* 0x014fea0003c00000 */
.L_x_98:
[----:B------:R-:W-:Y:S01]  /*5c30*/  LOP3.LUT P0, RZ, R76, 0x60, RZ, 0xc0, !PT ;  /* 0x000000604cff7812 */ /* 0x000fe2000780c0ff */
[----:B------:R-:W-:Y:S05]  /*5c40*/  WARPSYNC.ALL ;  /* 0x0000000000007948 */ /* 0x000fea0003800000 */
[----:B------:R-:W-:Y:S01]  /*5c50*/  R2UR UR4, R2 ;  /* 0x00000000020472ca */ /* 0x000fe200000e0000 */
[----:B------:R-:W-:Y:S01]  /*5c60*/  BSSY.RECONVERGENT B0, `(.L_x_99) ;  /* 0x000009f000007945 */ /* 0x000fe20003800200 */
[-C--:B---3--:R-:W-:Y:S02]  /*5c70*/  F2FP.F16.E5M2.UNPACK_B R2, R16.reuse ;  /* 0x00000010ff02723e */ /* 0x088fe400020004ff */
[----:B------:R-:W-:Y:S02]  /*5c80*/  F2FP.F16.E5M2.UNPACK_B R16, R16.H1 ;  /* 0x00000010ff10723e */ /* 0x000fe400030004ff */
[----:B------:R-:W-:Y:S01]  /*5c90*/  R2UR UR5, R22 ;  /* 0x00000000160572ca */ /* 0x000fe200000e0000 */
[----:B------:R-:W-:Y:S01]  /*5ca0*/  HADD2.F32 R0, -RZ, R2.H0_H0 ;  /* 0x20000002ff007230 */ /* 0x000fe20000004100 */
[-C--:B------:R-:W-:Y:S01]  /*5cb0*/  F2FP.F16.E5M2.UNPACK_B R42, R17.reuse ;  /* 0x00000011ff2a723e */ /* 0x080fe200020004ff */
[--C-:B------:R-:W-:Y:S01]  /*5cc0*/  HADD2.F32 R3, -RZ, R16.reuse.H0_H0 ;  /* 0x20000010ff037230 */ /* 0x100fe20000004100 */
[----:B------:R-:W-:Y:S01]  /*5cd0*/  F2FP.F16.E5M2.UNPACK_B R44, R17.H1 ;  /* 0x00000011ff2c723e */ /* 0x000fe200030004ff */
[----:B------:R-:W-:Y:S01]  /*5ce0*/  HADD2.F32 R40, -RZ, R16.H1_H1 ;  /* 0x30000010ff287230 */ /* 0x000fe20000004100 */
[-C--:B------:R-:W-:Y:S01]  /*5cf0*/  F2FP.F16.E5M2.UNPACK_B R46, R18.reuse ;  /* 0x00000012ff2e723e */ /* 0x080fe200020004ff */
[----:B------:R-:W-:Y:S01]  /*5d00*/  HADD2.F32 R2, -RZ, R2.H1_H1 ;  /* 0x30000002ff027230 */ /* 0x000fe20000004100 */
[----:B------:R-:W-:Y:S01]  /*5d10*/  F2FP.F16.E5M2.UNPACK_B R48, R18.H1 ;  /* 0x00000012ff30723e */ /* 0x000fe200030004ff */
[--C-:B------:R-:W-:Y:S01]  /*5d20*/  HADD2.F32 R41, -RZ, R42.reuse.H0_H0 ;  /* 0x2000002aff297230 */ /* 0x100fe20000004100 */
[-C--:B------:R-:W-:Y:S01]  /*5d30*/  F2FP.F16.E5M2.UNPACK_B R50, R19.reuse ;  /* 0x00000013ff32723e */ /* 0x080fe200020004ff */
[----:B------:R-:W-:Y:S01]  /*5d40*/  HADD2.F32 R42, -RZ, R42.H1_H1 ;  /* 0x3000002aff2a7230 */ /* 0x000fe20000004100 */
[----:B------:R-:W-:Y:S01]  /*5d50*/  F2FP.F16.E5M2.UNPACK_B R52, R19.H1 ;  /* 0x00000013ff34723e */ /* 0x000fe200030004ff */
[----:B------:R-:W-:Y:S01]  /*5d60*/  HADD2.F32 R43, -RZ, R44.H0_H0 ;  /* 0x2000002cff2b7230 */ /* 0x000fe20000004100 */
[----:B------:R-:W-:Y:S01]  /*5d70*/  LDTM.16dp32bit_t0_t15.x32 R4, tmem[UR4] ;  /* 0x00000004000479ee */ /* 0x000fe20008a80000 */
[----:B------:R-:W1:Y:S01]  /*5d80*/  LDTM.16dp32bit_t16_t31.x32 R4, tmem[UR4+0x20] ;  /* 0x00002004000479ee */ /* 0x000e620008aa0000 */
[----:B------:R-:W-:Y:S01]  /*5d90*/  NOP ;  /* 0x0000000000007918 */ /* 0x000fe20000000000 */
[----:B------:R-:W-:Y:S01]  /*5da0*/  UIADD3 UR4, UPT, UPT, UR5, 0xa0, URZ ;  /* 0x000000a005047890 */ /* 0x000fe2000fffe0ff */
[--C-:B------:R-:W-:Y:S01]  /*5db0*/  HADD2.F32 R45, -RZ, R46.reuse.H0_H0 ;  /* 0x2000002eff2d7230 */ /* 0x100fe20000004100 */
[----:B------:R-:W-:Y:S01]  /*5dc0*/  F2FP.F16.E5M2.UNPACK_B R54, R64 ;  /* 0x00000040ff36723e */ /* 0x000fe200020004ff */
[----:B------:R-:W-:Y:S01]  /*5dd0*/  HADD2.F32 R46, -RZ, R46.H1_H1 ;  /* 0x3000002eff2e7230 */ /* 0x000fe20000004100 */
[----:B------:R-:W-:Y:S01]  /*5de0*/  UPRMT UR4, UR48, 0x654, UR4 ;  /* 0x0000065430047896 */ /* 0x000fe20008000004 */
[--C-:B------:R-:W-:Y:S01]  /*5df0*/  HADD2.F32 R49, -RZ, R50.reuse.H0_H0 ;  /* 0x20000032ff317230 */ /* 0x100fe20000004100 */
[-C--:B------:R-:W-:Y:S01]  /*5e00*/  F2FP.F16.E5M2.UNPACK_B R58, R65.reuse ;  /* 0x00000041ff3a723e */ /* 0x080fe200020004ff */
[----:B------:R-:W-:Y:S01]  /*5e10*/  HADD2.F32 R50, -RZ, R50.H1_H1 ;  /* 0x30000032ff327230 */ /* 0x000fe20000004100 */
[----:B------:R-:W-:Y:S01]  /*5e20*/  F2FP.F16.E5M2.UNPACK_B R62, R66 ;  /* 0x00000042ff3e723e */ /* 0x000fe200020004ff */
[--C-:B------:R-:W-:Y:S01]  /*5e30*/  HADD2.F32 R53, -RZ, R54.reuse.H0_H0 ;  /* 0x20000036ff357230 */ /* 0x100fe20000004100 */
[----:B------:R-:W-:Y:S01]  /*5e40*/  F2FP.F16.E5M2.UNPACK_B R56, R64.H1 ;  /* 0x00000040ff38723e */ /* 0x000fe200030004ff */
[----:B------:R-:W-:Y:S01]  /*5e50*/  HADD2.F32 R54, -RZ, R54.H1_H1 ;  /* 0x30000036ff367230 */ /* 0x000fe20000004100 */
[----:B------:R-:W-:Y:S01]  /*5e60*/  F2FP.F16.E5M2.UNPACK_B R60, R65.H1 ;  /* 0x00000041ff3c723e */ /* 0x000fe200030004ff */
[----:B-1----:R-:W-:Y:S01]  /*5e70*/  SYNCS.ARRIVE.TRANS64.RED.A1T0 RZ, [UR4], RZ ;  /* 0x000000ffffff79a7 */ /* 0x002fe20008100404 */
[--C-:B------:R-:W-:Y:S01]  /*5e80*/  HADD2.F32 R57, -RZ, R58.reuse.H0_H0 ;  /* 0x2000003aff397230 */ /* 0x100fe20000004100 */
[-C--:B------:R-:W-:Y:S01]  /*5e90*/  F2FP.F16.E5M2.UNPACK_B R65, R67.reuse ;  /* 0x00000043ff41723e */ /* 0x080fe200020004ff */
[----:B------:R-:W-:Y:S01]  /*5ea0*/  HADD2.F32 R58, -RZ, R58.H1_H1 ;  /* 0x3000003aff3a7230 */ /* 0x000fe20000004100 */
[----:B------:R-:W-:Y:S01]  /*5eb0*/  F2FP.F16.E5M2.UNPACK_B R64, R66.H1 ;  /* 0x00000042ff40723e */ /* 0x000fe200030004ff */
[--C-:B------:R-:W-:Y:S01]  /*5ec0*/  HADD2.F32 R61, -RZ, R62.reuse.H0_H0 ;  /* 0x2000003eff3d7230 */ /* 0x100fe20000004100 */
[----:B------:R-:W-:Y:S01]  /*5ed0*/  F2FP.F16.E5M2.UNPACK_B R67, R67.H1 ;  /* 0x00000043ff43723e */ /* 0x000fe200030004ff */
[----:B------:R-:W-:Y:S01]  /*5ee0*/  HADD2.F32 R62, -RZ, R62.H1_H1 ;  /* 0x3000003eff3e7230 */ /* 0x000fe20000004100 */
[----:B------:R-:W-:Y:S01]  /*5ef0*/  IADD3 R36, PT, PT, R36, 0x1, RZ ;  /* 0x0000000124247810 */ /* 0x000fe20007ffe0ff */
[C---:B----4-:R-:W-:Y:S01]  /*5f00*/  FMUL R4, R38.reuse, R4 ;  /* 0x0000000426047220 */ /* 0x050fe20000400000 */
[C---:B------:R-:W-:Y:S01]  /*5f10*/  FMUL R5, R38.reuse, R5 ;  /* 0x0000000526057220 */ /* 0x040fe20000400000 */
[C---:B------:R-:W-:Y:S01]  /*5f20*/  FMUL R8, R38.reuse, R8 ;  /* 0x0000000826087220 */ /* 0x040fe20000400000 */
[C---:B------:R-:W-:Y:S01]  /*5f30*/  FMUL R9, R38.reuse, R9 ;  /* 0x0000000926097220 */ /* 0x040fe20000400000 */
[C---:B------:R-:W-:Y:S01]  /*5f40*/  FFMA R4, R39.reuse, R0, R4 ;  /* 0x0000000027047223 */ /* 0x040fe20000000004 */
[C---:B------:R-:W-:Y:S01]  /*5f50*/  FFMA R5, R39.reuse, R2, R5 ;  /* 0x0000000227057223 */ /* 0x040fe20000000005 */
[C---:B------:R-:W-:Y:S01]  /*5f60*/  FMUL R12, R38.reuse, R12 ;  /* 0x0000000c260c7220 */ /* 0x040fe20000400000 */
        /* <DEDUP_REMOVED lines=10> */
[----:B------:R-:W-:Y:S02]  /*6010*/  HADD2.F32 R44, -RZ, R44.H1_H1 ;  /* 0x3000002cff2c7230 */ /* 0x000fe40000004100 */
[C---:B------:R-:W-:Y:S01]  /*6020*/  FMUL R10, R38.reuse, R10 ;  /* 0x0000000a260a7220 */ /* 0x040fe20000400000 */
[C---:B------:R-:W-:Y:S01]  /*6030*/  FFMA R6, R39.reuse, R3, R6 ;  /* 0x0000000327067223 */ /* 0x040fe20000000006 */
[C---:B------:R-:W-:Y:S01]  /*6040*/  FFMA R7, R39.reuse, R40, R7 ;  /* 0x0000002827077223 */ /* 0x040fe20000000007 */
[C---:B------:R-:W-:Y:S01]  /*6050*/  FFMA R8, R39.reuse, R41, R8 ;  /* 0x0000002927087223 */ /* 0x040fe20000000008 */
[C---:B------:R-:W-:Y:S01]  /*6060*/  FFMA R9, R39.reuse, R42, R9 ;  /* 0x0000002a27097223 */ /* 0x040fe20000000009 */
[----:B------:R-:W-:Y:S01]  /*6070*/  FFMA R10, R39, R43, R10 ;  /* 0x0000002b270a7223 */ /* 0x000fe2000000000a */
[--C-:B------:R-:W-:Y:S01]  /*6080*/  HADD2.F32 R40, -RZ, R65.reuse.H0_H0 ;  /* 0x20000041ff287230 */ /* 0x100fe20000004100 */
[----:B------:R-:W-:Y:S01]  /*6090*/  F2FP.SATFINITE.E5M2.F32.PACK_AB_MERGE_C R86, R7, R6, RZ ;  /* 0x000000060756723e */ /* 0x000fe200048060ff */
[C---:B------:R-:W-:Y:S01]  /*60a0*/  FMUL R7, R38.reuse, R24 ;  /* 0x0000001826077220 */ /* 0x040fe20000400000 */
[C---:B------:R-:W-:Y:S01]  /*60b0*/  FMUL R24, R38.reuse, R29 ;  /* 0x0000001d26187220 */ /* 0x040fe20000400000 */
[C---:B------:R-:W-:Y:S01]  /*60c0*/  FMUL R29, R38.reuse, R34 ;  /* 0x00000022261d7220 */ /* 0x040fe20000400000 */
[----:B------:R-:W-:Y:S02]  /*60d0*/  HADD2.F32 R65, -RZ, R65.H1_H1 ;  /* 0x30000041ff417230 */ /* 0x000fe40000004100 */
[C---:B------:R-:W-:Y:S01]  /*60e0*/  FMUL R11, R38.reuse, R11 ;  /* 0x0000000b260b7220 */ /* 0x040fe20000400000 */
[--C-:B------:R-:W-:Y:S02]  /*60f0*/  HADD2.F32 R47, -RZ, R48.reuse.H0_H0 ;  /* 0x20000030ff2f7230 */ /* 0x100fe40000004100 */
[C---:B------:R-:W-:Y:S01]  /*6100*/  FMUL R14, R38.reuse, R14 ;  /* 0x0000000e260e7220 */ /* 0x040fe20000400000 */
[----:B------:R-:W-:Y:S02]  /*6110*/  HADD2.F32 R48, -RZ, R48.H1_H1 ;  /* 0x30000030ff307230 */ /* 0x000fe40000004100 */
[C---:B------:R-:W-:Y:S01]  /*6120*/  FFMA R11, R39.reuse, R44, R11 ;  /* 0x0000002c270b7223 */ /* 0x040fe2000000000b */
[C---:B------:R-:W-:Y:S01]  /*6130*/  FFMA R12, R39.reuse, R45, R12 ;  /* 0x0000002d270c7223 */ /* 0x040fe2000000000c */
[C---:B------:R-:W-:Y:S01]  /*6140*/  FFMA R13, R39.reuse, R46, R13 ;  /* 0x0000002e270d7223 */ /* 0x040fe2000000000d */
[----:B------:R-:W-:Y:S01]  /*6150*/  FFMA R14, R39, R47, R14 ;  /* 0x0000002f270e7223 */ /* 0x000fe2000000000e */
[C---:B------:R-:W-:Y:S01]  /*6160*/  FMUL R15, R38.reuse, R15 ;  /* 0x0000000f260f7220 */ /* 0x040fe20000400000 */
[--C-:B------:R-:W-:Y:S01]  /*6170*/  HADD2.F32 R51, -RZ, R52.reuse.H0_H0 ;  /* 0x20000034ff337230 */ /* 0x100fe20000004100 */
[----:B------:R-:W-:Y:S01]  /*6180*/  F2FP.SATFINITE.E5M2.F32.PACK_AB_MERGE_C R10, R11, R10, RZ ;  /* 0x0000000a0b0a723e */ /* 0x000fe200048060ff */
[----:B------:R-:W-:Y:S02]  /*6190*/  HADD2.F32 R52, -RZ, R52.H1_H1 ;  /* 0x30000034ff347230 */ /* 0x000fe40000004100 */
[C---:B------:R-:W-:Y:S01]  /*61a0*/  FFMA R15, R39.reuse, R48, R15 ;  /* 0x00000030270f7223 */ /* 0x040fe2000000000f */
[C---:B------:R-:W-:Y:S01]  /*61b0*/  FFMA R16, R39.reuse, R49, R16 ;  /* 0x0000003127107223 */ /* 0x040fe20000000010 */
[C---:B------:R-:W-:Y:S01]  /*61c0*/  FFMA R17, R39.reuse, R50, R17 ;  /* 0x0000003227117223 */ /* 0x040fe20000000011 */
[C---:B------:R-:W-:Y:S01]  /*61d0*/  FMUL R18, R38.reuse, R18 ;  /* 0x0000001226127220 */ /* 0x040fe20000400000 */
[C---:B------:R-:W-:Y:S01]  /*61e0*/  FMUL R19, R38.reuse, R19 ;  /* 0x0000001326137220 */ /* 0x040fe20000400000 */
[--C-:B------:R-:W-:Y:S02]  /*61f0*/  HADD2.F32 R55, -RZ, R56.reuse.H0_H0 ;  /* 0x20000038ff377230 */ /* 0x100fe40000004100 */
[C---:B------:R-:W-:Y:S01]  /*6200*/  FMUL R3, R38.reuse, R22 ;  /* 0x0000001626037220 */ /* 0x040fe20000400000 */
[C---:B------:R-:W-:Y:S01]  /*6210*/  FFMA R18, R39.reuse, R51, R18 ;  /* 0x0000003327127223 */ /* 0x040fe20000000012 */
[----:B------:R-:W-:Y:S02]  /*6220*/  HADD2.F32 R56, -RZ, R56.H1_H1 ;  /* 0x30000038ff387230 */ /* 0x000fe40000004100 */
[C---:B------:R-:W-:Y:S01]  /*6230*/  FFMA R19, R39.reuse, R52, R19 ;  /* 0x0000003427137223 */ /* 0x040fe20000000013 */
[C---:B------:R-:W-:Y:S01]  /*6240*/  FMUL R6, R38.reuse, R23 ;  /* 0x0000001726067220 */ /* 0x040fe20000400000 */
[C---:B------:R-:W-:Y:S01]  /*6250*/  FFMA R0, R39.reuse, R53, R0 ;  /* 0x0000003527007223 */ /* 0x040fe20000000000 */
[C---:B------:R-:W-:Y:S01]  /*6260*/  FFMA R2, R39.reuse, R54, R2 ;  /* 0x0000003627027223 */ /* 0x040fe20000000002 */
[--C-:B------:R-:W-:Y:S02]  /*6270*/  HADD2.F32 R59, -RZ, R60.reuse.H0_H0 ;  /* 0x2000003cff3b7230 */ /* 0x100fe40000004100 */
[C---:B------:R-:W-:Y:S01]  /*6280*/  FFMA R3, R39.reuse, R55, R3 ;  /* 0x0000003727037223 */ /* 0x040fe20000000003 */
[----:B------:R-:W-:Y:S02]  /*6290*/  HADD2.F32 R60, -RZ, R60.H1_H1 ;  /* 0x3000003cff3c7230 */ /* 0x000fe40000004100 */
[C---:B------:R-:W-:Y:S01]  /*62a0*/  FMUL R21, R38.reuse, R26 ;  /* 0x0000001a26157220 */ /* 0x040fe20000400000 */
[C---:B------:R-:W-:Y:S01]  /*62b0*/  FMUL R22, R38.reuse, R27 ;  /* 0x0000001b26167220 */ /* 0x040fe20000400000 */
[C---:B------:R-:W-:Y:S01]  /*62c0*/  FFMA R6, R39.reuse, R56, R6 ;  /* 0x0000003827067223 */ /* 0x040fe20000000006 */
[C---:B------:R-:W-:Y:S01]  /*62d0*/  FFMA R7, R39.reuse, R57, R7 ;  /* 0x0000003927077223 */ /* 0x040fe20000000007 */
[C---:B------:R-:W-:Y:S01]  /*62e0*/  FMUL R23, R38.reuse, R28 ;  /* 0x0000001c26177220 */ /* 0x040fe20000400000 */
[C---:B------:R-:W-:Y:S01]  /*62f0*/  FFMA R20, R39.reuse, R58, R20 ;  /* 0x0000003a27147223 */ /* 0x040fe20000000014 */
[--C-:B------:R-:W-:Y:S02]  /*6300*/  HADD2.F32 R63, -RZ, R64.reuse.H0_H0 ;  /* 0x20000040ff3f7230 */ /* 0x100fe40000004100 */
[C---:B------:R-:W-:Y:S01]  /*6310*/  FFMA R21, R39.reuse, R59, R21 ;  /* 0x0000003b27157223 */ /* 0x040fe20000000015 */
[----:B------:R-:W-:Y:S02]  /*6320*/  HADD2.F32 R64, -RZ, R64.H1_H1 ;  /* 0x30000040ff407230 */ /* 0x000fe40000004100 */
[C---:B------:R-:W-:Y:S01]  /*6330*/  FFMA R22, R39.reuse, R60, R22 ;  /* 0x0000003c27167223 */ /* 0x040fe20000000016 */
[C---:B------:R-:W-:Y:S01]  /*6340*/  FMUL R26, R38.reuse, R31 ;  /* 0x0000001f261a7220 */ /* 0x040fe20000400000 */
[C---:B------:R-:W-:Y:S01]  /*6350*/  FMUL R27, R38.reuse, R32 ;  /* 0x00000020261b7220 */ /* 0x040fe20000400000 */
[C---:B------:R-:W-:Y:S01]  /*6360*/  FFMA R23, R39.reuse, R61, R23 ;  /* 0x0000003d27177223 */ /* 0x040fe20000000017 */
[----:B------:R-:W-:Y:S01]  /*6370*/  FMUL R28, R38, R33 ;  /* 0x00000021261c7220 */ /* 0x000fe20000400000 */
[C---:B------:R-:W-:Y:S01]  /*6380*/  FFMA R24, R39.reuse, R62, R24 ;  /* 0x0000003e27187223 */ /* 0x040fe20000000018 */
[--C-:B------:R-:W-:Y:S02]  /*6390*/  HADD2.F32 R66, -RZ, R67.reuse.H0_H0 ;  /* 0x20000043ff427230 */ /* 0x100fe40000004100 */
[C---:B------:R-:W-:Y:S01]  /*63a0*/  FFMA R25, R39.reuse, R63, R25 ;  /* 0x0000003f27197223 */ /* 0x040fe20000000019 */
[----:B------:R-:W-:Y:S02]  /*63b0*/  HADD2.F32 R67, -RZ, R67.H1_H1 ;  /* 0x30000043ff437230 */ /* 0x000fe40000004100 */
[----:B------:R-:W-:Y:S01]  /*63c0*/  FFMA R26, R39, R64, R26 ;  /* 0x00000040271a7223 */ /* 0x000fe2000000001a */
[----:B------:R-:W-:Y:S01]  /*63d0*/  F2FP.SATFINITE.E5M2.F32.PACK_AB_MERGE_C R14, R15, R14, RZ ;  /* 0x0000000e0f0e723e */ /* 0x000fe200048060ff */
[----:B------:R-:W-:Y:S01]  /*63e0*/  FFMA R27, R39, R40, R27 ;  /* 0x00000028271b7223 */ /* 0x000fe2000000001b */
[----:B------:R-:W-:Y:S01]  /*63f0*/  F2FP.SATFINITE.E5M2.F32.PACK_AB_MERGE_C R18, R19, R18, RZ ;  /* 0x000000121312723e */ /* 0x000fe200048060ff */
[C---:B------:R-:W-:Y:S01]  /*6400*/  FFMA R28, R39.reuse, R65, R28 ;  /* 0x00000041271c7223 */ /* 0x040fe2000000001c */
[C---:B------:R-:W-:Y:S01]  /*6410*/  FFMA R29, R39.reuse, R66, R29 ;  /* 0x00000042271d7223 */ /* 0x040fe2000000001d */
[----:B------:R-:W-:Y:S01]  /*6420*/  FFMA R30, R39, R67, R30 ;  /* 0x00000043271e7223 */ /* 0x000fe2000000001e */
[----:B------:R-:W-:Y:S02]  /*6430*/  F2FP.SATFINITE.E5M2.F32.PACK_AB_MERGE_C R32, R5, R4, R86 ;  /* 0x000000040520723e */ /* 0x000fe40004806056 */
[----:B------:R-:W-:Y:S02]  /*6440*/  F2FP.SATFINITE.E5M2.F32.PACK_AB_MERGE_C R33, R9, R8, R10 ;  /* 0x000000080921723e */ /* 0x000fe4000480600a */
[----:B------:R-:W-:Y:S02]  /*6450*/  F2FP.SATFINITE.E5M2.F32.PACK_AB_MERGE_C R34, R13, R12, R14 ;  /* 0x0000000c0d22723e */ /* 0x000fe4000480600e */
[----:B------:R-:W-:Y:S02]  /*6460*/  F2FP.SATFINITE.E5M2.F32.PACK_AB_MERGE_C R35, R17, R16, R18 ;  /* 0x000000101123723e */ /* 0x000fe40004806012 */
[----:B------:R-:W-:Y:S02]  /*6470*/  F2FP.SATFINITE.E5M2.F32.PACK_AB_MERGE_C R3, R6, R3, RZ ;  /* 0x000000030603723e */ /* 0x000fe400048060ff */
[----:B------:R-:W-:Y:S01]  /*6480*/  F2FP.SATFINITE.E5M2.F32.PACK_AB_MERGE_C R5, R22, R21, RZ ;  /* 0x000000151605723e */ /* 0x000fe200048060ff */
[----:B------:R1:W-:Y:S01]  /*6490*/  STS.128 [R78+UR44+0x1200], R32 ;  /* 0x001200204e007988 */ /* 0x0003e20008000c2c */
[----:B------:R-:W-:Y:S02]  /*64a0*/  F2FP.SATFINITE.E5M2.F32.PACK_AB_MERGE_C R6, R26, R25, RZ ;  /* 0x000000191a06723e */ /* 0x000fe400048060ff */
[----:B------:R-:W-:Y:S02]  /*64b0*/  F2FP.SATFINITE.E5M2.F32.PACK_AB_MERGE_C R29, R30, R29, RZ ;  /* 0x0000001d1e1d723e */ /* 0x000fe400048060ff */
[----:B------:R-:W-:Y:S02]  /*64c0*/  F2FP.SATFINITE.E5M2.F32.PACK_AB_MERGE_C R5, R20, R7, R5 ;  /* 0x000000071405723e */ /* 0x000fe40004806005 */
[----:B------:R-:W-:Y:S02]  /*64d0*/  F2FP.SATFINITE.E5M2.F32.PACK_AB_MERGE_C R4, R2, R0, R3 ;  /* 0x000000000204723e */ /* 0x000fe40004806003 */
[----:B------:R-:W-:Y:S02]  /*64e0*/  F2FP.SATFINITE.E5M2.F32.PACK_AB_MERGE_C R6, R24, R23, R6 ;  /* 0x000000171806723e */ /* 0x000fe40004806006 */
[----:B------:R-:W-:Y:S05]  /*64f0*/  F2FP.SATFINITE.E5M2.F32.PACK_AB_MERGE_C R7, R28, R27, R29 ;  /* 0x0000001b1c07723e */ /* 0x000fea000480601d */
[----:B------:R1:W-:Y:S01]  /*6500*/  STS.128 [R77+0x1010], R4 ;  /* 0x001010044d007388 */ /* 0x0003e20000000c00 */
[----:B------:R-:W-:Y:S01]  /*6510*/  @!PT LDS RZ, [RZ] ;  /* 0x00000000fffff984 */ /* 0x000fe20000000800 */
[----:B------:R-:W-:Y:S01]  /*6520*/  @!PT LDS RZ, [RZ] ;  /* 0x00000000fffff984 */ /* 0x000fe20000000800 */
[----:B------:R-:W-:Y:S01]  /*6530*/  @!PT LDS RZ, [RZ] ;  /* 0x00000000fffff984 */ /* 0x000fe20000000800 */
[----:B------:R-:W-:Y:S01]  /*6540*/  @!PT LDS RZ, [RZ] ;  /* 0x00000000fffff984 */ /* 0x000fe20000000800 */
[----:B------:R3:W-:Y:S07]  /*6550*/  MEMBAR.ALL.CTA ;  /* 0x0000000000007992 */ /* 0x0007ee0000008000 */
[----:B---3--:R-:W3:Y:S02]  /*6560*/  FENCE.VIEW.ASYNC.S ;  /* 0x00000000000073c6 */ /* 0x008ee40000000000 */
[----:B---3--:R-:W-:Y:S06]  /*6570*/  BAR.SYNC.DEFER_BLOCKING 0x1, 0x80 ;  /* 0x0042000000007b1d */ /* 0x008fec0000010000 */
[----:B------:R-:W-:Y:S05]  /*6580*/  @P0 BRA `(.L_x_100) ;  /* 0x0000000000300947 */ /* 0x000fea0003800000 */
[----:B------:R-:W-:Y:S02]  /*6590*/  UIADD3 UR4, UPT, UPT, UR44, 0x1200, URZ ;  /* 0x000012002c047890 */ /* 0x000fe4000fffe0ff */
[----:B------:R-:W-:Y:S02]  /*65a0*/  USHF.L.U32 UR9, UR45, 0x6, URZ ;  /* 0x000000062d097899 */ /* 0x000fe400080006ff */
[----:B------:R-:W-:Y:S02]  /*65b0*/  USHF.L.U32 UR10, UR46, 0x6, URZ ;  /* 0x000000062e0a7899 */ /* 0x000fe400080006ff */
[----:B------:R-:W-:Y:S01]  /*65c0*/  MOV R85, UR4 ;  /* 0x0000000400557c02 */ /* 0x000fe20008000f00 */
[----:B------:R-:W-:Y:S01]  /*65d0*/  UIADD3 UR4, UP0, UPT, UR62, 0x680, URZ ;  /* 0x000006803e047890 */ /* 0x000fe2000ff1e0ff */
[----:B------:R-:W-:Y:S02]  /*65e0*/  UMOV UR11, UR36 ;  /* 0x00000024000b7c82 */ /* 0x000fe40008000000 */
[----:B------:R-:W-:Y:S01]  /*65f0*/  R2UR UR8, R85 ;  /* 0x00000000550872ca */ /* 0x000fe200000e0000 */
[----:B------:R-:W-:Y:S11]  /*6600*/  UIADD3.X UR5, UPT, UPT, URZ, UR63, URZ, UP0, !UPT ;  /* 0x0000003fff057290 */ /* 0x000ff600087fe4ff */
[----:B------:R-:W-:Y:S01]  /*6610*/  @!UPT UIADD3 URZ, UPT, UPT, URZ, URZ, URZ ;  /* 0x000000fffffff290 */ /* 0x000fe2000fffe0ff */
[----:B------:R3:W-:Y:S01]  /*6620*/  UTMASTG.3D [UR8], [UR4] ;  /* 0x00000008040073b5 */ /* 0x0007e20008010000 */
[----:B------:R0:W-:Y:S01]  /*6630*/  UTMACMDFLUSH ;  /* 0x00000000000079b7 */ /* 0x0001e20000000000 */
[----:B---3--:R-:W-:Y:S04]  /*6640*/  DEPBAR.LE SB0, 0x0 ;  /* 0x000080000000791a */ /* 0x008fe80000000000 */
.L_x_100:
[----:B------:R-:W-:Y:S05]  /*6650*/  BSYNC.RECONVERGENT B0 ;  /* 0x0000000000007941 */ /* 0x000fea0003800200 */
.L_x_99:
[----:B------:R-:W-:Y:S01]  /*6660*/  BAR.SYNC.DEFER_BLOCKING 0x1, 0x80 ;  /* 0x0042000000007b1d */ /* 0x000fe20000010000 */
[----:B------:R-:W-:Y:S01]  /*6670*/  ISETP.NE.AND P0, PT, R81, 0x2, PT ;  /* 0x000000025100780c */ /* 0x000fe20003f05270 */
[----:B------:R-:W-:Y:S01]  /*6680*/  UISETP.NE.AND UP0, UPT, UR47, URZ, UPT ;  /* 0x000000ff2f00728c */ /* 0x000fe2000bf05270 */
[----:B------:R-:W-:Y:S01]  /*6690*/  ISETP.NE.AND P1, PT, R36, 0x4, PT ;  /* 0x000000042400780c */ /* 0x000fe20003f25270 */
[----:B------:R-:W-:Y:S01]  /*66a0*/  UIADD3 UR45, UPT, UPT, UR37, UR57, URZ ;  /* 0x00000039252d7290 */ /* 0x000fe2000fffe0ff */
[----:B------:R-:W-:Y:S01]  /*66b0*/  SEL R2, RZ, 0x1, P0 ;  /* 0x00000001ff027807 */ /* 0x000fe20000000000 */
[----:B------:R-:W-:Y:S01]  /*66c0*/  UIADD3 UR46, UPT, UPT, UR38, UR60, URZ ;  /* 0x0000003c262e7290 */ /* 0x000fe2000fffe0ff */
[----:B------:R-:W-:Y:S02]  /*66d0*/  SEL R0, RZ, 0x1, P1 ;  /* 0x00000001ff007807 */ /* 0x000fe40000800000 */
[----:B------:R-:W-:Y:S02]  /*66e0*/  LOP3.LUT R83, R83, R2, RZ, 0x3c, !PT ;  /* 0x0000000253537212 */ /* 0x000fe400078e3cff */
[----:B------:R-:W-:Y:S02]  /*66f0*/  LOP3.LUT R84, R84, R0, RZ, 0x3c, !PT ;  /* 0x0000000054547212 */ /* 0x000fe400078e3cff */
[----:B------:R-:W-:Y:S02]  /*6700*/  SEL R81, R81, RZ, P0 ;  /* 0x000000ff51517207 */ /* 0x000fe40000000000 */
[----:B------:R-:W-:Y:S01]  /*6710*/  SEL R36, R36, RZ, P1 ;  /* 0x000000ff24247207 */ /* 0x000fe20000800000 */
[----:B------:R-:W-:Y:S01]  /*6720*/  UMOV UR36, UR51 ;  /* 0x0000003300247c82 */ /* 0x000fe20008000000 */
[----:B------:R-:W-:Y:S05]  /*6730*/  BRA.U UP0, `(.L_x_101) ;  /* 0xffffffe5002c7547 */ /* 0x000fea000b83ffff */
[----:B------:R-:W-:Y:S05]  /*6740*/  EXIT ;  /* 0x000000000000794d */ /* 0x000fea0003800000 */
.L_x_24:
[----:B---3--:R3:W4:Y:S02]  /*6750*/  SYNCS.PHASECHK.TRANS64.TRYWAIT P0, [R0+URZ+0xd0], R2 ;  /* 0x0000d002000075a7 */ /* 0x00872400080011ff */
[----:B----4-:R-:W-:Y:S05]  /*6760*/  @!P0 NANOSLEEP.SYNCS 0x989680 ;  /* 0x009896800000895d */ /* 0x010fea0003900000 */
[----:B------:R-:W4:Y:S02]  /*6770*/  @!P0 SYNCS.PHASECHK.TRANS64 P0, [R0+URZ+0xd0], R2 ;  /* 0x0000d002000085a7 */ /* 0x000f2400080010ff */
[----:B----4-:R-:W-:Y:S05]  /*6780*/  @!P0 BRA `(.L_x_24) ;  /* 0xfffffffc00f08947 */ /* 0x010fea000383ffff */
[----:B------:R-:W-:Y:S05]  /*6790*/  BRA `(.L_x_102) ;  /* 0xffffffb000107947 */ /* 0x000fea000383ffff */
.L_x_27:
[----:B--2---:R-:W-:-:S07]  /*67a0*/  MOV R0, UR33 ;  /* 0x0000002100007c02 */ /* 0x004fce0008000f00 */
.L_x_103:
[----:B--2---:R2:W3:Y:S02]  /*67b0*/  SYNCS.PHASECHK.TRANS64.TRYWAIT P0, [R0+URZ+0x20], R3 ;  /* 0x00002003000075a7 */ /* 0x0044e400080011ff */
[----:B---3--:R-:W-:Y:S05]  /*67c0*/  @!P0 NANOSLEEP.SYNCS 0x989680 ;  /* 0x009896800000895d */ /* 0x008fea0003900000 */
[----:B------:R-:W3:Y:S02]  /*67d0*/  @!P0 SYNCS.PHASECHK.TRANS64 P0, [R0+URZ+0x20], R3 ;  /* 0x00002003000085a7 */ /* 0x000ee400080010ff */
[----:B---3--:R-:W-:Y:S05]  /*67e0*/  @!P0 BRA `(.L_x_103) ;  /* 0xfffffffc00f08947 */ /* 0x008fea000383ffff */
[----:B------:R-:W-:Y:S05]  /*67f0*/  BRA `(.L_x_26) ;  /* 0xffffffb000587947 */ /* 0x000fea000383ffff */
.L_x_34:
[----:B-1----:R-:W-:-:S07]  /*6800*/  MOV R0, UR17 ;  /* 0x0000001100007c02 */ /* 0x002fce0008000f00 */
.L_x_104:
[----:B-1----:R1:W2:Y:S02]  /*6810*/  SYNCS.PHASECHK.TRANS64.TRYWAIT P0, [R0+URZ+0x20], R3 ;  /* 0x00002003000075a7 */ /* 0x0022a400080011ff */
[----:B--2---:R-:W-:Y:S05]  /*6820*/  @!P0 NANOSLEEP.SYNCS 0x989680 ;  /* 0x009896800000895d */ /* 0x004fea0003900000 */
[----:B------:R-:W2:Y:S02]  /*6830*/  @!P0 SYNCS.PHASECHK.TRANS64 P0, [R0+URZ+0x20], R3 ;  /* 0x00002003000085a7 */ /* 0x000ea400080010ff */
[----:B--2---:R-:W-:Y:S05]  /*6840*/  @!P0 BRA `(.L_x_104) ;  /* 0xfffffffc00f08947 */ /* 0x004fea000383ffff */
[----:B------:R-:W-:Y:S05]  /*6850*/  BRA `(.L_x_33) ;  /* 0xffffffb400147947 */ /* 0x000fea000383ffff */
.L_x_39:
[----:B-1----:R1:W2:Y:S02]  /*6860*/  SYNCS.PHASECHK.TRANS64.TRYWAIT P0, [R3+URZ+0x60], R0 ;  /* 0x00006000030075a7 */ /* 0x0022a400080011ff */
[----:B--2---:R-:W-:Y:S05]  /*6870*/  @!P0 NANOSLEEP.SYNCS 0x989680 ;  /* 0x009896800000895d */ /* 0x004fea0003900000 */
[----:B------:R-:W2:Y:S02]  /*6880*/  @!P0 SYNCS.PHASECHK.TRANS64 P0, [R3+URZ+0x60], R0 ;  /* 0x00006000030085a7 */ /* 0x000ea400080010ff */
[----:B--2---:R-:W-:Y:S05]  /*6890*/  @!P0 BRA `(.L_x_39) ;  /* 0xfffffffc00f08947 */ /* 0x004fea000383ffff */
[----:B------:R-:W-:Y:S05]  /*68a0*/  BRA `(.L_x_105) ;  /* 0xffffffb400b87947 */ /* 0x000fea000383ffff */
.L_x_43:
[----:B------:R-:W-:-:S07]  /*68b0*/  MOV R0, UR4 ;  /* 0x0000000400007c02 */ /* 0x000fce0008000f00 */
.L_x_106:
[----:B-1----:R1:W2:Y:S02]  /*68c0*/  SYNCS.PHASECHK.TRANS64.TRYWAIT P0, [R0+URZ], R2 ;  /* 0x00000002000075a7 */ /* 0x0022a400080011ff */
[----:B--2---:R-:W-:Y:S05]  /*68d0*/  @!P0 NANOSLEEP.SYNCS 0x989680 ;  /* 0x009896800000895d */ /* 0x004fea0003900000 */
[----:B------:R-:W2:Y:S02]  /*68e0*/  @!P0 SYNCS.PHASECHK.TRANS64 P0, [R0+URZ], R2 ;  /* 0x00000002000085a7 */ /* 0x000ea400080010ff */
[----:B--2---:R-:W-:Y:S05]  /*68f0*/  @!P0 BRA `(.L_x_106) ;  /* 0xfffffffc00f08947 */ /* 0x004fea000383ffff */
[----:B------:R-:W-:Y:S05]  /*6900*/  BRA `(.L_x_107) ;  /* 0xffffffbc005c7947 */ /* 0x000fea000383ffff */
.L_x_44:
[----:B------:R-:W-:-:S07]  /*6910*/  MOV R0, UR5 ;  /* 0x0000000500007c02 */ /* 0x000fce0008000f00 */
.L_x_108:
[----:B-1----:R1:W2:Y:S02]  /*6920*/  SYNCS.PHASECHK.TRANS64.TRYWAIT P0, [R0+URZ], R3 ;  /* 0x00000003000075a7 */ /* 0x0022a400080011ff */
[----:B--2---:R-:W-:Y:S05]  /*6930*/  @!P0 NANOSLEEP.SYNCS 0x989680 ;  /* 0x009896800000895d */ /* 0x004fea0003900000 */
[----:B------:R-:W2:Y:S02]  /*6940*/  @!P0 SYNCS.PHASECHK.TRANS64 P0, [R0+URZ], R3 ;  /* 0x00000003000085a7 */ /* 0x000ea400080010ff */
[----:B--2---:R-:W-:Y:S05]  /*6950*/  @!P0 BRA `(.L_x_108) ;  /* 0xfffffffc00f08947 */ /* 0x004fea000383ffff */
[----:B------:R-:W-:Y:S05]  /*6960*/  BRA `(.L_x_109) ;  /* 0xffffffbc00687947 */ /* 0x000fea000383ffff */
.L_x_45:
[----:B------:R-:W-:-:S07]  /*6970*/  MOV R0, UR5 ;  /* 0x0000000500007c02 */ /* 0x000fce0008000f00 */
.L_x_110:
[----:B-1----:R1:W2:Y:S02]  /*6980*/  SYNCS.PHASECHK.TRANS64.TRYWAIT P0, [R0+URZ], R3 ;  /* 0x00000003000075a7 */ /* 0x0022a400080011ff */
[----:B--2---:R-:W-:Y:S05]  /*6990*/  @!P0 NANOSLEEP.SYNCS 0x989680 ;  /* 0x009896800000895d */ /* 0x004fea0003900000 */
[----:B------:R-:W2:Y:S02]  /*69a0*/  @!P0 SYNCS.PHASECHK.TRANS64 P0, [R0+URZ], R3 ;  /* 0x00000003000085a7 */ /* 0x000ea400080010ff */
[----:B--2---:R-:W-:Y:S05]  /*69b0*/  @!P0 BRA `(.L_x_110) ;  /* 0xfffffffc00f08947 */ /* 0x004fea000383ffff */
[----:B------:R-:W-:Y:S05]  /*69c0*/  BRA `(.L_x_111) ;  /* 0xffffffbc00747947 */ /* 0x000fea000383ffff */
.L_x_48:
[----:B--2---:R2:W3:Y:S02]  /*69d0*/  SYNCS.PHASECHK.TRANS64.TRYWAIT P0, [R2+URZ+0xc0], R4 ;  /* 0x0000c004020075a7 */ /* 0x0044e400080011ff */
[----:B---3--:R-:W-:Y:S05]  /*69e0*/  @!P0 NANOSLEEP.SYNCS 0x989680 ;  /* 0x009896800000895d */ /* 0x008fea0003900000 */
[----:B------:R-:W3:Y:S02]  /*69f0*/  @!P0 SYNCS.PHASECHK.TRANS64 P0, [R2+URZ+0xc0], R4 ;  /* 0x0000c004020085a7 */ /* 0x000ee400080010ff */
[----:B---3--:R-:W-:Y:S05]  /*6a00*/  @!P0 BRA `(.L_x_48) ;  /* 0xfffffffc00f08947 */ /* 0x008fea000383ffff */
[----:B------:R-:W-:Y:S05]  /*6a10*/  BRA `(.L_x_112) ;  /* 0xffffffbc00d07947 */ /* 0x000fea000383ffff */
.L_x_49:
[----:B------:R-:W-:-:S07]  /*6a20*/  MOV R2, UR4 ;  /* 0x0000000400027c02 */ /* 0x000fce0008000f00 */
.L_x_113:
[----:B--2---:R2:W3:Y:S02]  /*6a30*/  SYNCS.PHASECHK.TRANS64.TRYWAIT P0, [R2+URZ+0x70], R5 ;  /* 0x00007005020075a7 */ /* 0x0044e400080011ff */
[----:B---3--:R-:W-:Y:S05]  /*6a40*/  @!P0 NANOSLEEP.SYNCS 0x989680 ;  /* 0x009896800000895d */ /* 0x008fea0003900000 */
[----:B------:R-:W3:Y:S02]  /*6a50*/  @!P0 SYNCS.PHASECHK.TRANS64 P0, [R2+URZ+0x70], R5 ;  /* 0x00007005020085a7 */ /* 0x000ee400080010ff */
[----:B---3--:R-:W-:Y:S05]  /*6a60*/  @!P0 BRA `(.L_x_113) ;  /* 0xfffffffc00f08947 */ /* 0x008fea000383ffff */
[----:B------:R-:W-:Y:S05]  /*6a70*/  BRA `(.L_x_114) ;  /* 0xffffffbc00e07947 */ /* 0x000fea000383ffff */
.L_x_50:
[----:B--2---:R2:W3:Y:S02]  /*6a80*/  SYNCS.PHASECHK.TRANS64.TRYWAIT P1, [R2+URZ+0x60], R4 ;  /* 0x00006004020075a7 */ /* 0x0044e400080211ff */
[----:B---3--:R-:W-:Y:S05]  /*6a90*/  @!P1 NANOSLEEP.SYNCS 0x989680 ;  /* 0x009896800000995d */ /* 0x008fea0003900000 */
[----:B------:R-:W3:Y:S02]  /*6aa0*/  @!P1 SYNCS.PHASECHK.TRANS64 P1, [R2+URZ+0x60], R4 ;  /* 0x00006004020095a7 */ /* 0x000ee400080210ff */
[----:B---3--:R-:W-:Y:S05]  /*6ab0*/  @!P1 BRA `(.L_x_50) ;  /* 0xfffffffc00f09947 */ /* 0x008fea000383ffff */
[----:B------:R-:W-:Y:S05]  /*6ac0*/  BRA `(.L_x_115) ;  /* 0xffffffc000107947 */ /* 0x000fea000383ffff */
.L_x_53:
[----:B------:R-:W-:-:S07]  /*6ad0*/  MOV R0, UR4 ;  /* 0x0000000400007c02 */ /* 0x000fce0008000f00 */
.L_x_116:
[----:B--2---:R2:W3:Y:S02]  /*6ae0*/  SYNCS.PHASECHK.TRANS64.TRYWAIT P0, [R0+URZ+0x70], R2 ;  /* 0x00007002000075a7 */ /* 0x0044e400080011ff */
[----:B---3--:R-:W-:Y:S05]  /*6af0*/  @!P0 NANOSLEEP.SYNCS 0x989680 ;  /* 0x009896800000895d */ /* 0x008fea0003900000 */
[----:B------:R-:W3:Y:S02]  /*6b00*/  @!P0 SYNCS.PHASECHK.TRANS64 P0, [R0+URZ+0x70], R2 ;  /* 0x00007002000085a7 */ /* 0x000ee400080010ff */
[----:B---3--:R-:W-:Y:S05]  /*6b10*/  @!P0 BRA `(.L_x_116) ;  /* 0xfffffffc00f08947 */ /* 0x008fea000383ffff */
[----:B------:R-:W-:Y:S05]  /*6b20*/  BRA `(.L_x_52) ;  /* 0xffffffc000647947 */ /* 0x000fea000383ffff */
.L_x_60:
[----:B-1----:R1:W2:Y:S02]  /*6b30*/  SYNCS.PHASECHK.TRANS64.TRYWAIT P1, [R0+URZ+0x60], R2 ;  /* 0x00006002000075a7 */ /* 0x0022a400080211ff */
[----:B--2---:R-:W-:Y:S05]  /*6b40*/  @!P1 NANOSLEEP.SYNCS 0x989680 ;  /* 0x009896800000995d */ /* 0x004fea0003900000 */
[----:B------:R-:W2:Y:S02]  /*6b50*/  @!P1 SYNCS.PHASECHK.TRANS64 P1, [R0+URZ+0x60], R2 ;  /* 0x00006002000095a7 */ /* 0x000ea400080210ff */
[----:B--2---:R-:W-:Y:S05]  /*6b60*/  @!P1 BRA `(.L_x_60) ;  /* 0xfffffffc00f09947 */ /* 0x004fea000383ffff */
[----:B------:R-:W-:Y:S05]  /*6b70*/  BRA `(.L_x_117) ;  /* 0xffffffc400c87947 */ /* 0x000fea000383ffff */
.L_x_61:
[----:B------:R-:W-:-:S07]  /*6b80*/  MOV R2, UR23 ;  /* 0x0000001700027c02 */ /* 0x000fce0008000f00 */
.L_x_118:
[----:B-1----:R1:W2:Y:S02]  /*6b90*/  SYNCS.PHASECHK.TRANS64.TRYWAIT P0, [R2+URZ+0xa0], R0 ;  /* 0x0000a000020075a7 */ /* 0x0022a400080011ff */
[----:B--2---:R-:W-:Y:S05]  /*6ba0*/  @!P0 NANOSLEEP.SYNCS 0x989680 ;  /* 0x009896800000895d */ /* 0x004fea0003900000 */
[----:B------:R-:W2:Y:S02]  /*6bb0*/  @!P0 SYNCS.PHASECHK.TRANS64 P0, [R2+URZ+0xa0], R0 ;  /* 0x0000a000020085a7 */ /* 0x000ea400080010ff */
[----:B--2---:R-:W-:Y:S05]  /*6bc0*/  @!P0 BRA `(.L_x_118) ;  /* 0xfffffffc00f08947 */ /* 0x004fea000383ffff */
[----:B------:R-:W-:Y:S05]  /*6bd0*/  BRA `(.L_x_119) ;  /* 0xffffffc800187947 */ /* 0x000fea000383ffff */
.L_x_64:
[----:B------:R-:W-:Y:S07]  /*6be0*/  MOV R0, UR5 ;  /* 0x0000000500007c02 */ /* 0x000fee0008000f00 */
.L_x_120:
[----:B-1----:R1:W2:Y:S02]  /*6bf0*/  SYNCS.PHASECHK.TRANS64.TRYWAIT P0, [R0+URZ], R2 ;  /* 0x00000002000075a7 */ /* 0x0022a400080011ff */
[----:B--2---:R-:W-:Y:S05]  /*6c00*/  @!P0 NANOSLEEP.SYNCS 0x989680 ;  /* 0x009896800000895d */ /* 0x004fea0003900000 */
[----:B------:R-:W2:Y:S02]  /*6c10*/  @!P0 SYNCS.PHASECHK.TRANS64 P0, [R0+URZ], R2 ;  /* 0x00000002000085a7 */ /* 0x000ea400080010ff */
[----:B--2---:R-:W-:Y:S05]  /*6c20*/  @!P0 BRA `(.L_x_120) ;  /* 0xfffffffc00f08947 */ /* 0x004fea000383ffff */
[----:B------:R-:W-:Y:S05]  /*6c30*/  BRA `(.L_x_63) ;  /* 0xffffffc800347947 */ /* 0x000fea000383ffff */
.L_x_67:
[----:B------:R-:W-:-:S07]  /*6c40*/  MOV R0, UR4 ;  /* 0x0000000400007c02 */ /* 0x000fce0008000f00 */
.L_x_121:
[----:B--2---:R2:W4:Y:S02]  /*6c50*/  SYNCS.PHASECHK.TRANS64.TRYWAIT P0, [R0+URZ], R2 ;  /* 0x00000002000075a7 */ /* 0x00452400080011ff */
[----:B----4-:R-:W-:Y:S05]  /*6c60*/  @!P0 NANOSLEEP.SYNCS 0x989680 ;  /* 0x009896800000895d */ /* 0x010fea0003900000 */
[----:B------:R-:W4:Y:S02]  /*6c70*/  @!P0 SYNCS.PHASECHK.TRANS64 P0, [R0+URZ], R2 ;  /* 0x00000002000085a7 */ /* 0x000f2400080010ff */
[----:B----4-:R-:W-:Y:S05]  /*6c80*/  @!P0 BRA `(.L_x_121) ;  /* 0xfffffffc00f08947 */ /* 0x010fea000383ffff */
[----:B------:R-:W-:Y:S05]  /*6c90*/  BRA `(.L_x_122) ;  /* 0xffffffc800e87947 */ /* 0x000fea000383ffff */
.L_x_68:
[----:B------:R-:W-:-:S07]  /*6ca0*/  MOV R0, UR5 ;  /* 0x0000000500007c02 */ /* 0x000fce0008000f00 */
.L_x_123:
[----:B-1----:R1:W2:Y:S02]  /*6cb0*/  SYNCS.PHASECHK.TRANS64.TRYWAIT P0, [R0+URZ], R3 ;  /* 0x00000003000075a7 */ /* 0x0022a400080011ff */
[----:B--2---:R-:W-:Y:S05]  /*6cc0*/  @!P0 NANOSLEEP.SYNCS 0x989680 ;  /* 0x009896800000895d */ /* 0x004fea0003900000 */
[----:B------:R-:W2:Y:S02]  /*6cd0*/  @!P0 SYNCS.PHASECHK.TRANS64 P0, [R0+URZ], R3 ;  /* 0x00000003000085a7 */ /* 0x000ea400080010ff */
[----:B--2---:R-:W-:Y:S05]  /*6ce0*/  @!P0 BRA `(.L_x_123) ;  /* 0xfffffffc00f08947 */ /* 0x004fea000383ffff */
[----:B------:R-:W-:Y:S05]  /*6cf0*/  BRA `(.L_x_124) ;  /* 0xffffffc800f47947 */ /* 0x000fea000383ffff */
.L_x_69:
[----:B------:R-:W-:-:S07]  /*6d00*/  MOV R0, UR5 ;  /* 0x0000000500007c02 */ /* 0x000fce0008000f00 */
.L_x_125:
[----:B-1----:R1:W2:Y:S02]  /*6d10*/  SYNCS.PHASECHK.TRANS64.TRYWAIT P0, [R0+URZ], R3 ;  /* 0x00000003000075a7 */ /* 0x0022a400080011ff */
[----:B--2---:R-:W-:Y:S05]  /*6d20*/  @!P0 NANOSLEEP.SYNCS 0x989680 ;  /* 0x009896800000895d */ /* 0x004fea0003900000 */
[----:B------:R-:W2:Y:S02]  /*6d30*/  @!P0 SYNCS.PHASECHK.TRANS64 P0, [R0+URZ], R3 ;  /* 0x00000003000085a7 */ /* 0x000ea400080010ff */
[----:B--2---:R-:W-:Y:S05]  /*6d40*/  @!P0 BRA `(.L_x_125) ;  /* 0xfffffffc00f08947 */ /* 0x004fea000383ffff */
[----:B------:R-:W-:Y:S05]  /*6d50*/  BRA `(.L_x_126) ;  /* 0xffffffcc00007947 */ /* 0x000fea000383ffff */
.L_x_70:
[----:B-1----:R-:W-:-:S07]  /*6d60*/  MOV R0, UR4 ;  /* 0x0000000400007c02 */ /* 0x002fce0008000f00 */
.L_x_127:
[----:B-1----:R1:W2:Y:S02]  /*6d70*/  SYNCS.PHASECHK.TRANS64.TRYWAIT P0, [R0+URZ], R2 ;  /* 0x00000002000075a7 */ /* 0x0022a400080011ff */
[----:B--2---:R-:W-:Y:S05]  /*6d80*/  @!P0 NANOSLEEP.SYNCS 0x989680 ;  /* 0x009896800000895d */ /* 0x004fea0003900000 */
[----:B------:R-:W2:Y:S02]  /*6d90*/  @!P0 SYNCS.PHASECHK.TRANS64 P0, [R0+URZ], R2 ;  /* 0x00000002000085a7 */ /* 0x000ea400080010ff */
[----:B--2---:R-:W-:Y:S05]  /*6da0*/  @!P0 BRA `(.L_x_127) ;  /* 0xfffffffc00f08947 */ /* 0x004fea000383ffff */
[----:B------:R-:W-:Y:S05]  /*6db0*/  BRA `(.L_x_128) ;  /* 0xffffffcc000c7947 */ /* 0x000fea000383ffff */
.L_x_75:
[----:B--2---:R2:W3:Y:S02]  /*6dc0*/  SYNCS.PHASECHK.TRANS64.TRYWAIT P0, [R3+URZ+0x60], R0 ;  /* 0x00006000030075a7 */ /* 0x0044e400080011ff */
[----:B---3--:R-:W-:Y:S05]  /*6dd0*/  @!P0 NANOSLEEP.SYNCS 0x989680 ;  /* 0x009896800000895d */ /* 0x008fea0003900000 */
[----:B------:R-:W3:Y:S02]  /*6de0*/  @!P0 SYNCS.PHASECHK.TRANS64 P0, [R3+URZ+0x60], R0 ;  /* 0x00006000030085a7 */ /* 0x000ee400080010ff */
[----:B---3--:R-:W-:Y:S05]  /*6df0*/  @!P0 BRA `(.L_x_75) ;  /* 0xfffffffc00f08947 */ /* 0x008fea000383ffff */
[----:B------:R-:W-:Y:S05]  /*6e00*/  BRA `(.L_x_129) ;  /* 0xffffffd000347947 */ /* 0x000fea000383ffff */
.L_x_78:
[----:B--2---:R-:W-:Y:S07]  /*6e10*/  MOV R0, UR17 ;  /* 0x0000001100007c02 */ /* 0x004fee0008000f00 */
.L_x_130:
[----:B--2---:R2:W3:Y:S02]  /*6e20*/  SYNCS.PHASECHK.TRANS64.TRYWAIT P1, [R0+URZ+0x58], R3 ;  /* 0x00005803000075a7 */ /* 0x0044e400080211ff */
[----:B---3--:R-:W-:Y:S05]  /*6e30*/  @!P1 NANOSLEEP.SYNCS 0x989680 ;  /* 0x009896800000995d */ /* 0x008fea0003900000 */
[----:B------:R-:W3:Y:S02]  /*6e40*/  @!P1 SYNCS.PHASECHK.TRANS64 P1, [R0+URZ+0x58], R3 ;  /* 0x00005803000095a7 */ /* 0x000ee400080210ff */
[----:B---3--:R-:W-:Y:S05]  /*6e50*/  @!P1 BRA `(.L_x_130) ;  /* 0xfffffffc00f09947 */ /* 0x008fea000383ffff */
[----:B------:R-:W-:Y:S05]  /*6e60*/  BRA `(.L_x_77) ;  /* 0xffffffd400a87947 */ /* 0x000fea000383ffff */
.L_x_81:
[----:B--2---:R-:W-:Y:S07]  /*6e70*/  MOV R0, UR17 ;  /* 0x0000001100007c02 */ /* 0x004fee0008000f00 */
.L_x_131:
[----:B--2---:R2:W3:Y:S02]  /*6e80*/  SYNCS.PHASECHK.TRANS64.TRYWAIT P0, [R0+URZ+0x48], R2 ;  /* 0x00004802000075a7 */ /* 0x0044e400080011ff */
[----:B---3--:R-:W-:Y:S05]  /*6e90*/  @!P0 NANOSLEEP.SYNCS 0x989680 ;  /* 0x009896800000895d */ /* 0x008fea0003900000 */
[----:B------:R-:W3:Y:S02]  /*6ea0*/  @!P0 SYNCS.PHASECHK.TRANS64 P0, [R0+URZ+0x48], R2 ;  /* 0x00004802000085a7 */ /* 0x000ee400080010ff */
[----:B---3--:R-:W-:Y:S05]  /*6eb0*/  @!P0 BRA `(.L_x_131) ;  /* 0xfffffffc00f08947 */ /* 0x008fea000383ffff */
[----:B------:R-:W-:Y:S05]  /*6ec0*/  BRA `(.L_x_132) ;  /* 0xffffffd400fc7947 */ /* 0x000fea000383ffff */
.L_x_84:
[----:B---3--:R3:W1:Y:S02]  /*6ed0*/  SYNCS.PHASECHK.TRANS64.TRYWAIT P0, [R3+URZ+0x60], R0 ;  /* 0x00006000030075a7 */ /* 0x00866400080011ff */
[----:B-1----:R-:W-:Y:S05]  /*6ee0*/  @!P0 NANOSLEEP.SYNCS 0x989680 ;  /* 0x009896800000895d */ /* 0x002fea0003900000 */
[----:B------:R-:W1:Y:S02]  /*6ef0*/  @!P0 SYNCS.PHASECHK.TRANS64 P0, [R3+URZ+0x60], R0 ;  /* 0x00006000030085a7 */ /* 0x000e6400080010ff */
[----:B-1----:R-:W-:Y:S05]  /*6f00*/  @!P0 BRA `(.L_x_84) ;  /* 0xfffffffc00f08947 */ /* 0x002fea000383ffff */
[----:B------:R-:W-:Y:S05]  /*6f10*/  BRA `(.L_x_133) ;  /* 0xffffffdc00487947 */ /* 0x000fea000383ffff */
.L_x_95:
[----:B-1----:R-:W-:Y:S04]  /*6f20*/  MOV R0, UR44 ;  /* 0x0000002c00007c02 */ /* 0x002fe80008000f00 */
[----:B------:R1:W2:Y:S03]  /*6f30*/  SYNCS.PHASECHK.TRANS64.TRYWAIT P1, [R0+URZ+0x40], R4 ;  /* 0x00004004000075a7 */ /* 0x0002a600080211ff */
[----:B--2---:R-:W-:Y:S05]  /*6f40*/  @!P1 NANOSLEEP.SYNCS 0x989680 ;  /* 0x009896800000995d */ /* 0x004fea0003900000 */
[----:B------:R-:W2:Y:S02]  /*6f50*/  @!P1 SYNCS.PHASECHK.TRANS64 P1, [R0+URZ+0x40], R4 ;  /* 0x00004004000095a7 */ /* 0x000ea400080210ff */
[----:B--2---:R-:W-:Y:S05]  /*6f60*/  @!P1 BRA `(.L_x_95) ;  /* 0xfffffffc00ec9947 */ /* 0x004fea000383ffff */
[----:B------:R-:W-:Y:S05]  /*6f70*/  BRA `(.L_x_94) ;  /* 0xffffffe800987947 */ /* 0x000fea000383ffff */
.L_x_97:
[----:B------:R1:W1:Y:S02]  /*6f80*/  SYNCS.PHASECHK.TRANS64.TRYWAIT P1, [R22+URZ+0x80], R3 ;  /* 0x00008003160075a7 */ /* 0x00026400080211ff */
[----:B-1----:R-:W-:Y:S05]  /*6f90*/  @!P1 NANOSLEEP.SYNCS 0x989680 ;  /* 0x009896800000995d */ /* 0x002fea0003900000 */
[----:B------:R-:W1:Y:S02]  /*6fa0*/  @!P1 SYNCS.PHASECHK.TRANS64 P1, [R22+URZ+0x80], R3 ;  /* 0x00008003160095a7 */ /* 0x000e6400080210ff */
[----:B-1----:R-:W-:Y:S05]  /*6fb0*/  @!P1 BRA `(.L_x_97) ;  /* 0xfffffffc00f09947 */ /* 0x002fea000383ffff */
[----:B------:R-:W-:Y:S05]  /*6fc0*/  BRA `(.L_x_96) ;  /* 0xffffffe800d47947 */ /* 0x000fea000383ffff */
        .weak           $__internal_0_$__cuda_sm10x_tcgen05_guardrail_trap_col_being_dealloced_not_returned_by_alloc
        .type           $__internal_0_$__cuda_sm10x_tcgen05_guardrail_trap_col_being_dealloced_not_returned_by_alloc,@function
        .size           $__internal_0_$__cuda_sm10x_tcgen05_guardrail_trap_col_being_dealloced_not_returned_by_alloc,($__internal_1_$__cuda_sm10x_tcgen05_guardrail_trap_phase_invalid_during_alloc - $__internal_0_$__cuda_sm10x_tcgen05_guardrail_trap_col_being_dealloced_not_returned_by_alloc)
$__internal_0_$__cuda_sm10x_tcgen05_guardrail_trap_col_being_dealloced_not_returned_by_alloc:
[----:B------:R-:W-:Y:S05]  /*6fd0*/  BPT.TRAP 0x1 ;  /* 0x000000040000795c */ /* 0x000fea0000300000 */
[----:B------:R-:W-:-:S04]  /*6fe0*/  HFMA2 R3, -RZ, RZ, 0, 0 ;  /* 0x00000000ff037431 */ /* 0x000fc800000001ff */
[----:B------:R-:W-:Y:S05]  /*6ff0*/  RET.REL.NODEC R2 `(_ZN7cutlass13device_kernelINS_4gemm6kernel13GemmUniversalIN4cute5tupleIJiiiiEEENS1_10collective13CollectiveMmaINS1_35MainloopSm100TmaUmmaWarpSpecializedILi4ELi2ELi4ENS5_IJNS4_1CILi2EEENSA_ILi1EEESC_EEEEENS5_IJNSA_ILi64EEESF_SF_EEENS_12float_e5m2_tENS5_IJlSC_lEEESH_SI_NS4_8TiledMMAINS4_8MMA_AtomIJNS4_10MMA_TraitsINS4_19SM100_MMA_F8F6F4_SSEJSH_SH_fSF_SF_NS4_17integral_constantINS4_4UMMA5MajorELSP_0EEESQ_NSN_INSO_7ScaleInELSR_0EEESS_EEEEEENS4_6LayoutINS5_IJSC_SC_SC_EEENS5_IJNSA_ILi0EEESX_SX_EEEEENS5_IJNS4_10UnderscoreES10_S10_EEEEENS4_13SM90_TMA_LOADENS4_14ComposedLayoutINS4_7SwizzleILi2ELi4ELi3EEENS4_18smem_ptr_flag_bitsILi8EEENSV_INS5_IJNSA_ILi8EEESF_EEENS5_IJSF_SC_EEEEEEEvNS4_8identityENS4_23SM90_TMA_LOAD_MULTICASTES1D_vS1E_EENS_8epilogue10collective18CollectiveEpilogueINS1H_23Sm100TmaWarpSpecializedILi1ELi1ELi32ELb0ELb0EEEJSG_NS5_IJNSV_ISF_SC_EES1M_EEESH_SI_SH_SI_NS1H_6fusion15FusionCallbacksIS1L_NS1O_17LinearCombinationISH_fSH_fLNS_15FloatRoundStyleE2EEESG_S1N_JEEENS4_5SM1004TMEM4LOAD26SM100_TMEM_LOAD_16dp32b32xES13_S1D_NS4_39AutoVectorizingCopyWithAssumedAlignmentILi128EEENS4_14SM90_TMA_STOREES1D_S1Z_S1Z_EEEvvEEEEvNT_6ParamsE) ;  /* 0xffffff9002007950 */ /* 0x000fea0003c3ffff */
        .weak           $__internal_1_$__cuda_sm10x_tcgen05_guardrail_trap_phase_invalid_during_alloc
        .type           $__internal_1_$__cuda_sm10x_tcgen05_guardrail_trap_phase_invalid_during_alloc,@function
        .size           $__internal_1_$__cuda_sm10x_tcgen05_guardrail_trap_phase_invalid_during_alloc,($__internal_2_$__cuda_sm10x_tcgen05_guardrail_trap_unallocated_columns_being_dealloced - $__internal_1_$__cuda_sm10x_tcgen05_guardrail_trap_phase_invalid_during_alloc)
$__internal_1_$__cuda_sm10x_tcgen05_guardrail_trap_phase_invalid_during_alloc:
[----:B------:R-:W-:Y:S05]  /*7000*/  BPT.TRAP 0x1 ;  /* 0x000000040000795c */ /* 0x000fea0000300000 */
[----:B------:R-:W-:-:S04]  /*7010*/  MOV R5, 0x0 ;  /* 0x0000000000057802 */ /* 0x000fc80000000f00 */
[----:B------:R-:W-:Y:S05]  /*7020*/  RET.REL.NODEC R4 `(_ZN7cutlass13device_kernelINS_4gemm6kernel13GemmUniversalIN4cute5tupleIJiiiiEEENS1_10collective13CollectiveMmaINS1_35MainloopSm100TmaUmmaWarpSpecializedILi4ELi2ELi4ENS5_IJNS4_1CILi2EEENSA_ILi1EEESC_EEEEENS5_IJNSA_ILi64EEESF_SF_EEENS_12float_e5m2_tENS5_IJlSC_lEEESH_SI_NS4_8TiledMMAINS4_8MMA_AtomIJNS4_10MMA_TraitsINS4_19SM100_MMA_F8F6F4_SSEJSH_SH_fSF_SF_NS4_17integral_constantINS4_4UMMA5MajorELSP_0EEESQ_NSN_INSO_7ScaleInELSR_0EEESS_EEEEEENS4_6LayoutINS5_IJSC_SC_SC_EEENS5_IJNSA_ILi0EEESX_SX_EEEEENS5_IJNS4_10UnderscoreES10_S10_EEEEENS4_13SM90_TMA_LOADENS4_14ComposedLayoutINS4_7SwizzleILi2ELi4ELi3EEENS4_18smem_ptr_flag_bitsILi8EEENSV_INS5_IJNSA_ILi8EEESF_EEENS5_IJSF_SC_EEEEEEEvNS4_8identityENS4_23SM90_TMA_LOAD_MULTICASTES1D_vS1E_EENS_8epilogue10collective18CollectiveEpilogueINS1H_23Sm100TmaWarpSpecializedILi1ELi1ELi32ELb0ELb0EEEJSG_NS5_IJNSV_ISF_SC_EES1M_EEESH_SI_SH_SI_NS1H_6fusion15FusionCallbacksIS1L_NS1O_17LinearCombinationISH_fSH_fLNS_15FloatRoundStyleE2EEESG_S1N_JEEENS4_5SM1004TMEM4LOAD26SM100_TMEM_LOAD_16dp32b32xES13_S1D_NS4_39AutoVectorizingCopyWithAssumedAlignmentILi128EEENS4_14SM90_TMA_STOREES1D_S1Z_S1Z_EEEvvEEEEvNT_6ParamsE) ;  /* 0xffffff8c04f47950 */ /* 0x000fea0003c3ffff */
        .weak           $__internal_2_$__cuda_sm10x_tcgen05_guardrail_trap_unallocated_columns_being_dealloced
        .type           $__internal_2_$__cuda_sm10x_tcgen05_guardrail_trap_unallocated_columns_being_dealloced,@function
        .size           $__internal_2_$__cuda_sm10x_tcgen05_guardrail_trap_unallocated_columns_being_dealloced,(.L_x_135 - $__internal_2_$__cuda_sm10x_tcgen05_guardrail_trap_unallocated_columns_being_dealloced)
$__internal_2_$__cuda_sm10x_tcgen05_guardrail_trap_unallocated_columns_being_dealloced:
[----:B------:R-:W-:Y:S05]  /*7030*/  BPT.TRAP 0x1 ;  /* 0x000000040000795c */ /* 0x000fea0000300000 */
[----:B------:R-:W-:-:S04]  /*7040*/  HFMA2 R3, -RZ, RZ, 0, 0 ;  /* 0x00000000ff037431 */ /* 0x000fc800000001ff */
[----:B------:R-:W-:Y:S05]  /*7050*/  RET.REL.NODEC R2 `(_ZN7cutlass13device_kernelINS_4gemm6kernel13GemmUniversalIN4cute5tupleIJiiiiEEENS1_10collective13CollectiveMmaINS1_35MainloopSm100TmaUmmaWarpSpecializedILi4ELi2ELi4ENS5_IJNS4_1CILi2EEENSA_ILi1EEESC_EEEEENS5_IJNSA_ILi64EEESF_SF_EEENS_12float_e5m2_tENS5_IJlSC_lEEESH_SI_NS4_8TiledMMAINS4_8MMA_AtomIJNS4_10MMA_TraitsINS4_19SM100_MMA_F8F6F4_SSEJSH_SH_fSF_SF_NS4_17integral_constantINS4_4UMMA5MajorELSP_0EEESQ_NSN_INSO_7ScaleInELSR_0EEESS_EEEEEENS4_6LayoutINS5_IJSC_SC_SC_EEENS5_IJNSA_ILi0EEESX_SX_EEEEENS5_IJNS4_10UnderscoreES10_S10_EEEEENS4_13SM90_TMA_LOADENS4_14ComposedLayoutINS4_7SwizzleILi2ELi4ELi3EEENS4_18smem_ptr_flag_bitsILi8EEENSV_INS5_IJNSA_ILi8EEESF_EEENS5_IJSF_SC_EEEEEEEvNS4_8identityENS4_23SM90_TMA_LOAD_MULTICASTES1D_vS1E_EENS_8epilogue10collective18CollectiveEpilogueINS1H_23Sm100TmaWarpSpecializedILi1ELi1ELi32ELb0ELb0EEEJSG_NS5_IJNSV_ISF_SC_EES1M_EEESH_SI_SH_SI_NS1H_6fusion15FusionCallbacksIS1L_NS1O_17LinearCombinationISH_fSH_fLNS_15FloatRoundStyleE2EEESG_S1N_JEEENS4_5SM1004TMEM4LOAD26SM100_TMEM_LOAD_16dp32b32xES13_S1D_NS4_39AutoVectorizingCopyWithAssumedAlignmentILi128EEENS4_14SM90_TMA_STOREES1D_S1Z_S1Z_EEEvvEEEEvNT_6ParamsE) ;  /* 0xffffff8c02e87950 */ /* 0x000fea0003c3ffff */
.L_x_134:
[----:B------:R-:W-:-:S00]  /*7060*/  BRA `(.L_x_134) ;  /* 0xfffffffc00fc7947 */ /* 0x000fc0000383ffff */
[----:B------:R-:W-:-:S00]  /*7070*/  NOP ;  /* 0x0000000000007918 */ /* 0x000fc00000000000 */
        /* <DEDUP_REMOVED lines=8> */
.L_x_135:


//--------------------- .nv.global.init           --------------------------
	.section	.nv.global.init,"aw",@progbits
.nv.global.init:
	.type		$str$27,@object
	.size		$str$27,($str$28 - $str$27)
$str$27:
        /*0000*/ 	.byte	0x28, 0x61, 0x64, 0x64, 0x72, 0x65, 0x73, 0x73, 0x20, 0x26, 0x20, 0x6d, 0x61, 0x73, 0x6b, 0x29
        /*0010*/ 	.byte	0x20, 0x3d, 0x3d, 0x20, 0x30, 0x00
	.type		$str$28,@object
	.size		$str$28,($str$26 - $str$28)
$str$28:
        /*0016*/ 	.byte	0x2f, 0x74, 0x6d, 0x70, 0x2f, 0x63, 0x75, 0x74, 0x6c, 0x61, 0x73, 0x73, 0x5f, 0x73, 0x77, 0x65
        /*0026*/ 	.byte	0x65, 0x70, 0x5f, 0x73, 0x72, 0x63, 0x2f, 0x69, 0x6e, 0x63, 0x6c, 0x75, 0x64, 0x65, 0x2f, 0x63
        /*0036*/ 	.byte	0x75, 0x74, 0x65, 0x2f, 0x70, 0x6f, 0x69, 0x6e, 0x74, 0x65, 0x72, 0x5f, 0x66, 0x6c, 0x61, 0x67
        /*0046*/ 	.byte	0x67, 0x65, 0x64, 0x2e, 0x68, 0x70, 0x70, 0x00
	.type		$str$26,@object
	.size		$str$26,($str$25 - $str$26)
$str$26:
        /*004e*/ 	.byte	0x2f, 0x74, 0x6d, 0x70, 0x2f, 0x63, 0x75, 0x74, 0x6c, 0x61, 0x73, 0x73, 0x5f, 0x73, 0x77, 0x65
        /*005e*/ 	.byte	0x65, 0x70, 0x5f, 0x73, 0x72, 0x63, 0x2f, 0x69, 0x6e, 0x63, 0x6c, 0x75, 0x64, 0x65, 0x2f, 0x63
        /*006e*/ 	.byte	0x75, 0x74, 0x65, 0x2f, 0x61, 0x74, 0x6f, 0x6d, 0x2f, 0x63, 0x6f, 0x70, 0x79, 0x5f, 0x74, 0x72
        /*007e*/ 	.byte	0x61, 0x69, 0x74, 0x73, 0x5f, 0x73, 0x6d, 0x31, 0x30, 0x30, 0x2e, 0x68, 0x70, 0x70, 0x00
	.type		$str$25,@object
	.size		$str$25,(__unnamed_1 - $str$25)
$str$25:
        /*008d*/ 	.byte	0x28, 0x28, 0x75, 0x69, 0x6e, 0x74, 0x33, 0x32, 0x5f, 0x74, 0x28, 0x74, 0x68, 0x72, 0x65, 0x61
        /*009d*/ 	.byte	0x64, 0x49, 0x64, 0x78, 0x2e, 0x78, 0x29, 0x20, 0x2f, 0x20, 0x33, 0x32, 0x29, 0x20, 0x25, 0x20
        /*00ad*/ 	.byte	0x34, 0x29, 0x20, 0x3d, 0x3d, 0x20, 0x28, 0x28, 0x28, 0x74, 0x6d, 0x65, 0x6d, 0x5f, 0x61, 0x64
        /*00bd*/ 	.byte	0x64, 0x72, 0x20, 0x3e, 0x3e, 0x20, 0x31, 0x36, 0x29, 0x20, 0x2f, 0x20, 0x33, 0x32, 0x29, 0x20
        /*00cd*/ 	.byte	0x25, 0x20, 0x34, 0x29, 0x00
	.type		__unnamed_1,@object
	.size		__unnamed_1,(__unnamed_2 - __unnamed_1)
__unnamed_1:
        /*00d2*/ 	.byte	0x61, 0x75, 0x74, 0x6f, 0x20, 0x63, 0x75, 0x74, 0x65, 0x3a, 0x3a, 0x61, 0x73, 0x5f, 0x70, 0x6f
        /* <DEDUP_REMOVED lines=24> */
        /*0262*/ 	.byte	0x3c, 0x34, 0x30, 0x39, 0x36, 0x3e, 0x3e, 0x3e, 0x3e, 0x5d, 0x00
	.type		__unnamed_2,@object
	.size		__unnamed_2,(.L_2 - __unnamed_2)
__unnamed_2:
        /* <DEDUP_REMOVED lines=40> */
        /*04ed*/ 	.byte	0x74, 0x65, 0x3a, 0x3a, 0x43, 0x3c, 0x30, 0x3e, 0x3e, 0x3e, 0x3e, 0x5d, 0x00
.L_2:


//--------------------- .nv.shared._ZN7cutlass13device_kernelINS_4gemm6kernel13GemmUniversalIN4cute5tupleIJiiiiEEENS1_10collective13CollectiveMmaINS1_35MainloopSm100TmaUmmaWarpSpecializedILi4ELi2ELi4ENS5_IJNS4_1CILi2EEENSA_ILi1EEESC_EEEEENS5_IJNSA_ILi64EEESF_SF_EEENS_12float_e5m2_tENS5_IJlSC_lEEESH_SI_NS4_8TiledMMAINS4_8MMA_AtomIJNS4_10MMA_TraitsINS4_19SM100_MMA_F8F6F4_SSEJSH_SH_fSF_SF_NS4_17integral_constantINS4_4UMMA5MajorELSP_0EEESQ_NSN_INSO_7ScaleInELSR_0EEESS_EEEEEENS4_6LayoutINS5_IJSC_SC_SC_EEENS5_IJNSA_ILi0EEESX_SX_EEEEENS5_IJNS4_10UnderscoreES10_S10_EEEEENS4_13SM90_TMA_LOADENS4_14ComposedLayoutINS4_7SwizzleILi2ELi4ELi3EEENS4_18smem_ptr_flag_bitsILi8EEENSV_INS5_IJNSA_ILi8EEESF_EEENS5_IJSF_SC_EEEEEEEvNS4_8identityENS4_23SM90_TMA_LOAD_MULTICASTES1D_vS1E_EENS_8epilogue10collective18CollectiveEpilogueINS1H_23Sm100TmaWarpSpecializedILi1ELi1ELi32ELb0ELb0EEEJSG_NS5_IJNSV_ISF_SC_EES1M_EEESH_SI_SH_SI_NS1H_6fusion15FusionCallbacksIS1L_NS1O_17LinearCombinationISH_fSH_fLNS_15FloatRoundStyleE2EEESG_S1N_JEEENS4_5SM1004TMEM4LOAD26SM100_TMEM_LOAD_16dp32b32xES13_S1D_NS4_39AutoVectorizingCopyWithAssumedAlignmentILi128EEENS4_14SM90_TMA_STOREES1D_S1Z_S1Z_EEEvvEEEEvNT_6ParamsE --------------------------
	.section	.nv.shared._ZN7cutlass13device_kernelINS_4gemm6kernel13GemmUniversalIN4cute5tupleIJiiiiEEENS1_10collective13CollectiveMmaINS1_35MainloopSm100TmaUmmaWarpSpecializedILi4ELi2ELi4ENS5_IJNS4_1CILi2EEENSA_ILi1EEESC_EEEEENS5_IJNSA_ILi64EEESF_SF_EEENS_12float_e5m2_tENS5_IJlSC_lEEESH_SI_NS4_8TiledMMAINS4_8MMA_AtomIJNS4_10MMA_TraitsINS4_19SM100_MMA_F8F6F4_SSEJSH_SH_fSF_SF_NS4_17integral_constantINS4_4UMMA5MajorELSP_0EEESQ_NSN_INSO_7ScaleInELSR_0EEESS_EEEEEENS4_6LayoutINS5_IJSC_SC_SC_EEENS5_IJNSA_ILi0EEESX_SX_EEEEENS5_IJNS4_10UnderscoreES10_S10_EEEEENS4_13SM90_TMA_LOADENS4_14ComposedLayoutINS4_7SwizzleILi2ELi4ELi3EEENS4_18smem_ptr_flag_bitsILi8EEENSV_INS5_IJNSA_ILi8EEESF_EEENS5_IJSF_SC_EEEEEEEvNS4_8identityENS4_23SM90_TMA_LOAD_MULTICASTES1D_vS1E_EENS_8epilogue10collective18CollectiveEpilogueINS1H_23Sm100TmaWarpSpecializedILi1ELi1ELi32ELb0ELb0EEEJSG_NS5_IJNSV_ISF_SC_EES1M_EEESH_SI_SH_SI_NS1H_6fusion15FusionCallbacksIS1L_NS1O_17LinearCombinationISH_fSH_fLNS_15FloatRoundStyleE2EEESG_S1N_JEEENS4_5SM1004TMEM4LOAD26SM100_TMEM_LOAD_16dp32b32xES13_S1D_NS4_39AutoVectorizingCopyWithAssumedAlignmentILi128EEENS4_14SM90_TMA_STOREES1D_S1Z_S1Z_EEEvvEEEEvNT_6ParamsE,"aw",@nobits
	.sectionflags	@""
	.align	16
	.zero		1024


//--------------------- .nv.shared.reserved.0     --------------------------
	.section	.nv.shared.reserved.0,"aw",@nobits
	.weak		__nv_reservedSMEM_offset_0_alias
	.size		__nv_reservedSMEM_offset_0_alias, 0, 64
	.other		__nv_reservedSMEM_offset_0_alias,@"STO_CUDA_RESERVED_SHARED STV_DEFAULT"
__nv_reservedSMEM_offset_0_alias:
	.zero		0
.nv.shared.reserved.0:
	.zero		64
	.weak		__nv_reservedSMEM_tcgen05_partition
	.type		__nv_reservedSMEM_tcgen05_partition,@object
	.size		__nv_reservedSMEM_tcgen05_partition,(.L_0 - __nv_reservedSMEM_tcgen05_partition)
__nv_reservedSMEM_tcgen05_partition:
	.zero		32
.L_0:


//--------------------- .nv.global                --------------------------
	.section	.nv.global,"aw",@nobits
.nv.global:
	.type		_ZN39_INTERNAL_9fb34058_4_k_cu_add7f007_90284cute1_E,@object
	.size		_ZN39_INTERNAL_9fb34058_4_k_cu_add7f007_90284cute1_E,(_ZN39_INTERNAL_9fb34058_4_k_cu_add7f007_90284cuda3std3__45__cpo6cbeginE - _ZN39_INTERNAL_9fb34058_4_k_cu_add7f007_90284cute1_E)
_ZN39_INTERNAL_9fb34058_4_k_cu_add7f007_90284cute1_E:
	.zero		1
	.type		_ZN39_INTERNAL_9fb34058_4_k_cu_add7f007_90284cuda3std3__45__cpo6cbeginE,@object
	.size		_ZN39_INTERNAL_9fb34058_4_k_cu_add7f007_90284cuda3std3__45__cpo6cbeginE,(_ZN39_INTERNAL_9fb34058_4_k_cu_add7f007_90284cuda3std3__48in_placeE - _ZN39_INTERNAL_9fb34058_4_k_cu_add7f007_90284cuda3std3__45__cpo6cbeginE)
_ZN39_INTERNAL_9fb34058_4_k_cu_add7f007_90284cuda3std3__45__cpo6cbeginE:
	.zero		1
	.type		_ZN39_INTERNAL_9fb34058_4_k_cu_add7f007_90284cuda3std3__48in_placeE,@object
	.size		_ZN39_INTERNAL_9fb34058_4_k_cu_add7f007_90284cuda3std3__48in_placeE,(_ZN39_INTERNAL_9fb34058_4_k_cu_add7f007_90284cuda3std6ranges3__45__cpo9iter_moveE - _ZN39_INTERNAL_9fb34058_4_k_cu_add7f007_90284cuda3std3__48in_placeE)
_ZN39_INTERNAL_9fb34058_4_k_cu_add7f007_90284cuda3std3__48in_placeE:
	.zero		1
	.type		_ZN39_INTERNAL_9fb34058_4_k_cu_add7f007_90284cuda3std6ranges3__45__cpo9iter_moveE,@object
	.size		_ZN39_INTERNAL_9fb34058_4_k_cu_add7f007_90284cuda3std6ranges3__45__cpo9iter_moveE,(_ZN39_INTERNAL_9fb34058_4_k_cu_add7f007_90284cuda3std3__45__cpo5beginE - _ZN39_INTERNAL_9fb34058_4_k_cu_add7f007_90284cuda3std6ranges3__45__cpo9iter_moveE)
_ZN39_INTERNAL_9fb34058_4_k_cu_add7f007_90284cuda3std6ranges3__45__cpo9iter_moveE:
	.zero		1
	.type		_ZN39_INTERNAL_9fb34058_4_k_cu_add7f007_90284cuda3std3__45__cpo5beginE,@object
	.size		_ZN39_INTERNAL_9fb34058_4_k_cu_add7f007_90284cuda3std3__45__cpo5beginE,(_ZN39_INTERNAL_9fb34058_4_k_cu_add7f007_90284cuda3std3__441_GLOBAL__N__9fb34058_4_k_cu_add7f007_90286ignoreE - _ZN39_INTERNAL_9fb34058_4_k_cu_add7f007_90284cuda3std3__45__cpo5beginE)
_ZN39_INTERNAL_9fb34058_4_k_cu_add7f007_90284cuda3std3__45__cpo5beginE:
	.zero		1
	.type		_ZN39_INTERNAL_9fb34058_4_k_cu_add7f007_90284cuda3std3__441_GLOBAL__N__9fb34058_4_k_cu_add7f007_90286ignoreE,@object
	.size		_ZN39_INTERNAL_9fb34058_4_k_cu_add7f007_90284cuda3std3__441_GLOBAL__N__9fb34058_4_k_cu_add7f007_90286ignoreE,(_ZN39_INTERNAL_9fb34058_4_k_cu_add7f007_90284cute7productE - _ZN39_INTERNAL_9fb34058_4_k_cu_add7f007_90284cuda3std3__441_GLOBAL__N__9fb34058_4_k_cu_add7f007_90286ignoreE)
_ZN39_INTERNAL_9fb34058_4_k_cu_add7f007_90284cuda3std3__441_GLOBAL__N__9fb34058_4_k_cu_add7f007_90286ignoreE:
	.zero		1
	.type		_ZN39_INTERNAL_9fb34058_4_k_cu_add7f007_90284cute7productE,@object
	.size		_ZN39_INTERNAL_9fb34058_4_k_cu_add7f007_90284cute7productE,(_ZN39_INTERNAL_9fb34058_4_k_cu_add7f007_90284cuda3std3__45__cpo3endE - _ZN39_INTERNAL_9fb34058_4_k_cu_add7f007_90284cute7productE)
_ZN39_INTERNAL_9fb34058_4_k_cu_add7f007_90284cute7productE:
	.zero		1
	.type		_ZN39_INTERNAL_9fb34058_4_k_cu_add7f007_90284cuda3std3__45__cpo3endE,@object
	.size		_ZN39_INTERNAL_9fb34058_4_k_cu_add7f007_90284cuda3std3__45__cpo3endE,(_ZN39_INTERNAL_9fb34058_4_k_cu_add7f007_90284cuda3std3__419piecewise_constructE - _ZN39_INTERNAL_9fb34058_4_k_cu_add7f007_90284cuda3std3__45__cpo3endE)
_ZN39_INTERNAL_9fb34058_4_k_cu_add7f007_90284cuda3std3__45__cpo3endE:
	.zero		1
	.type		_ZN39_INTERNAL_9fb34058_4_k_cu_add7f007_90284cuda3std3__419piecewise_constructE,@object
	.size		_ZN39_INTERNAL_9fb34058_4_k_cu_add7f007_90284cuda3std3__419piecewise_constructE,(_ZN39_INTERNAL_9fb34058_4_k_cu_add7f007_90284cuda3std3__45__cpo4cendE - _ZN39_INTERNAL_9fb34058_4_k_cu_add7f007_90284cuda3std3__419piecewise_constructE)
_ZN39_INTERNAL_9fb34058_4_k_cu_add7f007_90284cuda3std3__419piecewise_constructE:
	.zero		1
	.type		_ZN39_INTERNAL_9fb34058_4_k_cu_add7f007_90284cuda3std3__45__cpo4cendE,@object
	.size		_ZN39_INTERNAL_9fb34058_4_k_cu_add7f007_90284cuda3std3__45__cpo4cendE,(_ZN39_INTERNAL_9fb34058_4_k_cu_add7f007_90284cuda3std6ranges3__45__cpo4swapE - _ZN39_INTERNAL_9fb34058_4_k_cu_add7f007_90284cuda3std3__45__cpo4cendE)
_ZN39_INTERNAL_9fb34058_4_k_cu_add7f007_90284cuda3std3__45__cpo4cendE:
	.zero		1
	.type		_ZN39_INTERNAL_9fb34058_4_k_cu_add7f007_90284cuda3std6ranges3__45__cpo4swapE,@object
	.size		_ZN39_INTERNAL_9fb34058_4_k_cu_add7f007_90284cuda3std6ranges3__45__cpo4swapE,(.L_10 - _ZN39_INTERNAL_9fb34058_4_k_cu_add7f007_90284cuda3std6ranges3__45__cpo4swapE)
_ZN39_INTERNAL_9fb34058_4_k_cu_add7f007_90284cuda3std6ranges3__45__cpo4swapE:
	.zero		1
.L_10:


//--------------------- .nv.constant0._ZN7cutlass13device_kernelINS_4gemm6kernel13GemmUniversalIN4cute5tupleIJiiiiEEENS1_10collective13CollectiveMmaINS1_35MainloopSm100TmaUmmaWarpSpecializedILi4ELi2ELi4ENS5_IJNS4_1CILi2EEENSA_ILi1EEESC_EEEEENS5_IJNSA_ILi64EEESF_SF_EEENS_12float_e5m2_tENS5_IJlSC_lEEESH_SI_NS4_8TiledMMAINS4_8MMA_AtomIJNS4_10MMA_TraitsINS4_19SM100_MMA_F8F6F4_SSEJSH_SH_fSF_SF_NS4_17integral_constantINS4_4UMMA5MajorELSP_0EEESQ_NSN_INSO_7ScaleInELSR_0EEESS_EEEEEENS4_6LayoutINS5_IJSC_SC_SC_EEENS5_IJNSA_ILi0EEESX_SX_EEEEENS5_IJNS4_10UnderscoreES10_S10_EEEEENS4_13SM90_TMA_LOADENS4_14ComposedLayoutINS4_7SwizzleILi2ELi4ELi3EEENS4_18smem_ptr_flag_bitsILi8EEENSV_INS5_IJNSA_ILi8EEESF_EEENS5_IJSF_SC_EEEEEEEvNS4_8identityENS4_23SM90_TMA_LOAD_MULTICASTES1D_vS1E_EENS_8epilogue10collective18CollectiveEpilogueINS1H_23Sm100TmaWarpSpecializedILi1ELi1ELi32ELb0ELb0EEEJSG_NS5_IJNSV_ISF_SC_EES1M_EEESH_SI_SH_SI_NS1H_6fusion15FusionCallbacksIS1L_NS1O_17LinearCombinationISH_fSH_fLNS_15FloatRoundStyleE2EEESG_S1N_JEEENS4_5SM1004TMEM4LOAD26SM100_TMEM_LOAD_16dp32b32xES13_S1D_NS4_39AutoVectorizingCopyWithAssumedAlignmentILi128EEENS4_14SM90_TMA_STOREES1D_S1Z_S1Z_EEEvvEEEEvNT_6ParamsE --------------------------
	.section	.nv.constant0._ZN7cutlass13device_kernelINS_4gemm6kernel13GemmUniversalIN4cute5tupleIJiiiiEEENS1_10collective13CollectiveMmaINS1_35MainloopSm100TmaUmmaWarpSpecializedILi4ELi2ELi4ENS5_IJNS4_1CILi2EEENSA_ILi1EEESC_EEEEENS5_IJNSA_ILi64EEESF_SF_EEENS_12float_e5m2_tENS5_IJlSC_lEEESH_SI_NS4_8TiledMMAINS4_8MMA_AtomIJNS4_10MMA_TraitsINS4_19SM100_MMA_F8F6F4_SSEJSH_SH_fSF_SF_NS4_17integral_constantINS4_4UMMA5MajorELSP_0EEESQ_NSN_INSO_7ScaleInELSR_0EEESS_EEEEEENS4_6LayoutINS5_IJSC_SC_SC_EEENS5_IJNSA_ILi0EEESX_SX_EEEEENS5_IJNS4_10UnderscoreES10_S10_EEEEENS4_13SM90_TMA_LOADENS4_14ComposedLayoutINS4_7SwizzleILi2ELi4ELi3EEENS4_18smem_ptr_flag_bitsILi8EEENSV_INS5_IJNSA_ILi8EEESF_EEENS5_IJSF_SC_EEEEEEEvNS4_8identityENS4_23SM90_TMA_LOAD_MULTICASTES1D_vS1E_EENS_8epilogue10collective18CollectiveEpilogueINS1H_23Sm100TmaWarpSpecializedILi1ELi1ELi32ELb0ELb0EEEJSG_NS5_IJNSV_ISF_SC_EES1M_EEESH_SI_SH_SI_NS1H_6fusion15FusionCallbacksIS1L_NS1O_17LinearCombinationISH_fSH_fLNS_15FloatRoundStyleE2EEESG_S1N_JEEENS4_5SM1004TMEM4LOAD26SM100_TMEM_LOAD_16dp32b32xES13_S1D_NS4_39AutoVectorizingCopyWithAssumedAlignmentILi128EEENS4_14SM90_TMA_STOREES1D_S1Z_S1Z_EEEvvEEEEvNT_6ParamsE,"a",@progbits
	.sectionflags	@""
	.align	4
.nv.constant0._ZN7cutlass13device_kernelINS_4gemm6kernel13GemmUniversalIN4cute5tupleIJiiiiEEENS1_10collective13CollectiveMmaINS1_35MainloopSm100TmaUmmaWarpSpecializedILi4ELi2ELi4ENS5_IJNS4_1CILi2EEENSA_ILi1EEESC_EEEEENS5_IJNSA_ILi64EEESF_SF_EEENS_12float_e5m2_tENS5_IJlSC_lEEESH_SI_NS4_8TiledMMAINS4_8MMA_AtomIJNS4_10MMA_TraitsINS4_19SM100_MMA_F8F6F4_SSEJSH_SH_fSF_SF_NS4_17integral_constantINS4_4UMMA5MajorELSP_0EEESQ_NSN_INSO_7ScaleInELSR_0EEESS_EEEEEENS4_6LayoutINS5_IJSC_SC_SC_EEENS5_IJNSA_ILi0EEESX_SX_EEEEENS5_IJNS4_10UnderscoreES10_S10_EEEEENS4_13SM90_TMA_LOADENS4_14ComposedLayoutINS4_7SwizzleILi2ELi4ELi3EEENS4_18smem_ptr_flag_bitsILi8EEENSV_INS5_IJNSA_ILi8EEESF_EEENS5_IJSF_SC_EEEEEEEvNS4_8identityENS4_23SM90_TMA_LOAD_MULTICASTES1D_vS1E_EENS_8epilogue10collective18CollectiveEpilogueINS1H_23Sm100TmaWarpSpecializedILi1ELi1ELi32ELb0ELb0EEEJSG_NS5_IJNSV_ISF_SC_EES1M_EEESH_SI_SH_SI_NS1H_6fusion15FusionCallbacksIS1L_NS1O_17LinearCombinationISH_fSH_fLNS_15FloatRoundStyleE2EEESG_S1N_JEEENS4_5SM1004TMEM4LOAD26SM100_TMEM_LOAD_16dp32b32xES13_S1D_NS4_39AutoVectorizingCopyWithAssumedAlignmentILi128EEENS4_14SM90_TMA_STOREES1D_S1Z_S1Z_EEEvvEEEEvNT_6ParamsE:
	.zero		2944


//--------------------- SYMBOLS --------------------------

	.type		.nv.reservedSmem.offset0,@object
	.size		.nv.reservedSmem.offset0,0x4
	.type		.nv.reservedSmem.cap,@object
	.size		.nv.reservedSmem.cap,0x4
	.type		__assertfail,@function
